	.target	sm_90a

	.elftype	@"ET_EXEC"


//--------------------- .note.nv.tkinfo           --------------------------
	.section	.note.nv.tkinfo,"",@"SHT_NOTE"
	.sectionflags	@"SHF_NOTE_NV_TKINFO"
	.tkinfo
        /*0018*/ 	.word	0x00000002
        /*0030*/ 	.string	""
        /*0030*/ 	.string	"ptxas"
        /*0030*/ 	.string	"Cuda compilation tools, release 13.0, V13.0.88"
        /*0030*/ 	.string	"Build cuda_13.0.r13.0/compiler.36424714_0"
        /*0030*/ 	.string	"-arch sm_90a -m 64 "



//--------------------- .note.nv.cuinfo           --------------------------
	.section	.note.nv.cuinfo,"",@"SHT_NOTE"
	.sectionflags	@"SHF_NOTE_NV_CUINFO"
        /*0018*/ 	.short	0x0002
        /*001a*/ 	.short	0x005a
        /*001c*/ 	.short	0x0082
	.zero		2


//--------------------- .nv.info                  --------------------------
	.section	.nv.info,"",@"SHT_CUDA_INFO"
	.align	4


	//----- nvinfo : EIATTR_REGCOUNT
	.align		4
        /*0000*/ 	.byte	0x04, 0x2f
        /*0002*/ 	.short	(.L_15 - .L_14)
	.align		4
.L_14:
        /*0004*/ 	.word	index@(_ZN7cutlass13device_kernelINS_4gemm6kernel13GemmUniversalIN4cute5tupleIJiiiiEEENS1_10collective13CollectiveMmaINS1_34MainloopSm90TmaGmmaWarpSpecializedILi11ENS5_IJNS4_1CILi4EEESB_NSA_ILi1EEEEEENS1_32KernelTmaWarpSpecializedPingpongEEENS5_IJNSA_ILi64EEENSA_ILi256EEESG_EEEaNS5_IJlSC_lEEEaSJ_NS4_8TiledMMAINS4_8MMA_AtomIJNS4_4SM904GMMA27MMA_64x256x32_S32S8S8_SS_TNEEEENS4_6LayoutINS5_IJSC_SC_SC_EEENS5_IJNSA_ILi0EEESS_SS_EEEEENS5_IJNS4_10UnderscoreESV_SV_EEEEENS4_23SM90_TMA_LOAD_MULTICASTENS4_14ComposedLayoutINS4_7SwizzleILi2ELi4ELi3EEENS4_18smem_ptr_flag_bitsILi8EEENSQ_INS5_IJNSA_ILi8EEESG_EEENS5_IJSG_SC_EEEEEEEvNS4_8identityESY_S18_vS19_EENS_8epilogue10collective6detail29Sm90TmaWarpSpecializedAdapterINS1C_15DefaultEpilogueIaSJ_SJ_NS1B_6thread17LinearCombinationIaLi1EiiLNS1G_9ScaleType4KindE0ELNS_15FloatRoundStyleE2EaEENS1_15EpilogueDefaultEEEEEvvEEEEvNT_6ParamsE)
        /*0008*/ 	.word	0x000000a8


	//----- nvinfo : EIATTR_FRAME_SIZE
	.align		4
.L_15:
        /*000c*/ 	.byte	0x04, 0x11
        /*000e*/ 	.short	(.L_17 - .L_16)
	.align		4
.L_16:
        /*0010*/ 	.word	index@(_ZN7cutlass13device_kernelINS_4gemm6kernel13GemmUniversalIN4cute5tupleIJiiiiEEENS1_10collective13CollectiveMmaINS1_34MainloopSm90TmaGmmaWarpSpecializedILi11ENS5_IJNS4_1CILi4EEESB_NSA_ILi1EEEEEENS1_32KernelTmaWarpSpecializedPingpongEEENS5_IJNSA_ILi64EEENSA_ILi256EEESG_EEEaNS5_IJlSC_lEEEaSJ_NS4_8TiledMMAINS4_8MMA_AtomIJNS4_4SM904GMMA27MMA_64x256x32_S32S8S8_SS_TNEEEENS4_6LayoutINS5_IJSC_SC_SC_EEENS5_IJNSA_ILi0EEESS_SS_EEEEENS5_IJNS4_10UnderscoreESV_SV_EEEEENS4_23SM90_TMA_LOAD_MULTICASTENS4_14ComposedLayoutINS4_7SwizzleILi2ELi4ELi3EEENS4_18smem_ptr_flag_bitsILi8EEENSQ_INS5_IJNSA_ILi8EEESG_EEENS5_IJSG_SC_EEEEEEEvNS4_8identityESY_S18_vS19_EENS_8epilogue10collective6detail29Sm90TmaWarpSpecializedAdapterINS1C_15DefaultEpilogueIaSJ_SJ_NS1B_6thread17LinearCombinationIaLi1EiiLNS1G_9ScaleType4KindE0ELNS_15FloatRoundStyleE2EaEENS1_15EpilogueDefaultEEEEEvvEEEEvNT_6ParamsE)
        /*0014*/ 	.word	0x00000008


	//----- nvinfo : EIATTR_MIN_STACK_SIZE
	.align		4
.L_17:
        /*0018*/ 	.byte	0x04, 0x12
        /*001a*/ 	.short	(.L_19 - .L_18)
	.align		4
.L_18:
        /*001c*/ 	.word	index@(_ZN7cutlass13device_kernelINS_4gemm6kernel13GemmUniversalIN4cute5tupleIJiiiiEEENS1_10collective13CollectiveMmaINS1_34MainloopSm90TmaGmmaWarpSpecializedILi11ENS5_IJNS4_1CILi4EEESB_NSA_ILi1EEEEEENS1_32KernelTmaWarpSpecializedPingpongEEENS5_IJNSA_ILi64EEENSA_ILi256EEESG_EEEaNS5_IJlSC_lEEEaSJ_NS4_8TiledMMAINS4_8MMA_AtomIJNS4_4SM904GMMA27MMA_64x256x32_S32S8S8_SS_TNEEEENS4_6LayoutINS5_IJSC_SC_SC_EEENS5_IJNSA_ILi0EEESS_SS_EEEEENS5_IJNS4_10UnderscoreESV_SV_EEEEENS4_23SM90_TMA_LOAD_MULTICASTENS4_14ComposedLayoutINS4_7SwizzleILi2ELi4ELi3EEENS4_18smem_ptr_flag_bitsILi8EEENSQ_INS5_IJNSA_ILi8EEESG_EEENS5_IJSG_SC_EEEEEEEvNS4_8identityESY_S18_vS19_EENS_8epilogue10collective6detail29Sm90TmaWarpSpecializedAdapterINS1C_15DefaultEpilogueIaSJ_SJ_NS1B_6thread17LinearCombinationIaLi1EiiLNS1G_9ScaleType4KindE0ELNS_15FloatRoundStyleE2EaEENS1_15EpilogueDefaultEEEEEvvEEEEvNT_6ParamsE)
        /*0020*/ 	.word	0x00000008
.L_19:


//--------------------- .nv.compat                --------------------------
	.section	.nv.compat,"",@"SHT_CUDA_COMPAT_INFO"
	.align	4
        /*0000*/ 	.byte	0x02, 0x09, 0x01, 0x00, 0x02, 0x02, 0x04, 0x00, 0x02, 0x05, 0x05, 0x00, 0x03, 0x07, 0x01, 0x01
        /*0010*/ 	.byte	0x02, 0x03, 0x01, 0x00, 0x02, 0x06, 0x01, 0x00, 0x04, 0x0b, 0x08, 0x00, 0x00, 0x00, 0x00, 0x00
        /*0020*/ 	.byte	0x00, 0x00, 0x00, 0x00


//--------------------- .nv.info._ZN7cutlass13device_kernelINS_4gemm6kernel13GemmUniversalIN4cute5tupleIJiiiiEEENS1_10collective13CollectiveMmaINS1_34MainloopSm90TmaGmmaWarpSpecializedILi11ENS5_IJNS4_1CILi4EEESB_NSA_ILi1EEEEEENS1_32KernelTmaWarpSpecializedPingpongEEENS5_IJNSA_ILi64EEENSA_ILi256EEESG_EEEaNS5_IJlSC_lEEEaSJ_NS4_8TiledMMAINS4_8MMA_AtomIJNS4_4SM904GMMA27MMA_64x256x32_S32S8S8_SS_TNEEEENS4_6LayoutINS5_IJSC_SC_SC_EEENS5_IJNSA_ILi0EEESS_SS_EEEEENS5_IJNS4_10UnderscoreESV_SV_EEEEENS4_23SM90_TMA_LOAD_MULTICASTENS4_14ComposedLayoutINS4_7SwizzleILi2ELi4ELi3EEENS4_18smem_ptr_flag_bitsILi8EEENSQ_INS5_IJNSA_ILi8EEESG_EEENS5_IJSG_SC_EEEEEEEvNS4_8identityESY_S18_vS19_EENS_8epilogue10collective6detail29Sm90TmaWarpSpecializedAdapterINS1C_15DefaultEpilogueIaSJ_SJ_NS1B_6thread17LinearCombinationIaLi1EiiLNS1G_9ScaleType4KindE0ELNS_15FloatRoundStyleE2EaEENS1_15EpilogueDefaultEEEEEvvEEEEvNT_6ParamsE --------------------------
	.section	.nv.info._ZN7cutlass13device_kernelINS_4gemm6kernel13GemmUniversalIN4cute5tupleIJiiiiEEENS1_10collective13CollectiveMmaINS1_34MainloopSm90TmaGmmaWarpSpecializedILi11ENS5_IJNS4_1CILi4EEESB_NSA_ILi1EEEEEENS1_32KernelTmaWarpSpecializedPingpongEEENS5_IJNSA_ILi64EEENSA_ILi256EEESG_EEEaNS5_IJlSC_lEEEaSJ_NS4_8TiledMMAINS4_8MMA_AtomIJNS4_4SM904GMMA27MMA_64x256x32_S32S8S8_SS_TNEEEENS4_6LayoutINS5_IJSC_SC_SC_EEENS5_IJNSA_ILi0EEESS_SS_EEEEENS5_IJNS4_10UnderscoreESV_SV_EEEEENS4_23SM90_TMA_LOAD_MULTICASTENS4_14ComposedLayoutINS4_7SwizzleILi2ELi4ELi3EEENS4_18smem_ptr_flag_bitsILi8EEENSQ_INS5_IJNSA_ILi8EEESG_EEENS5_IJSG_SC_EEEEEEEvNS4_8identityESY_S18_vS19_EENS_8epilogue10collective6detail29Sm90TmaWarpSpecializedAdapterINS1C_15DefaultEpilogueIaSJ_SJ_NS1B_6thread17LinearCombinationIaLi1EiiLNS1G_9ScaleType4KindE0ELNS_15FloatRoundStyleE2EaEENS1_15EpilogueDefaultEEEEEvvEEEEvNT_6ParamsE,"",@"SHT_CUDA_INFO"
	.sectionflags	@""
	.align	4


	//----- nvinfo : EIATTR_CUDA_API_VERSION
	.align		4
        /*0000*/ 	.byte	0x04, 0x37
        /*0002*/ 	.short	(.L_21 - .L_20)
.L_20:
        /*0004*/ 	.word	0x00000082


	//----- nvinfo : EIATTR_KPARAM_INFO
	.align		4
.L_21:
        /*0008*/ 	.byte	0x04, 0x17
        /*000a*/ 	.short	(.L_23 - .L_22)
.L_22:
        /*000c*/ 	.word	0x00000000
        /*0010*/ 	.short	0x0000
        /*0012*/ 	.short	0x0070
        /*0014*/ 	.byte	0x00, 0xf0, 0x01, 0x10


	//----- nvinfo : EIATTR_SPARSE_MMA_MASK
	.align		4
.L_23:
        /*0018*/ 	.byte	0x03, 0x50
        /*001a*/ 	.short	0x0000


	//----- nvinfo : EIATTR_MAXREG_COUNT
	.align		4
        /*001c*/ 	.byte	0x03, 0x1b
        /*001e*/ 	.short	0x00a8


	//----- nvinfo : EIATTR_NUM_BARRIERS
	.align		4
        /*0020*/ 	.byte	0x02, 0x4c
        /*0022*/ 	.byte	0x01
	.zero		1


	//----- nvinfo : EIATTR_EXTERNS
	.align		4
        /*0024*/ 	.byte	0x04, 0x0f
        /*0026*/ 	.short	(.L_25 - .L_24)


	//   ....[0]....
	.align		4
.L_24:
        /*0028*/ 	.word	index@(__assertfail)


	//----- nvinfo : EIATTR_ANNOTATIONS
	.align		4
.L_25:
        /*002c*/ 	.byte	0x04, 0x55
        /*002e*/ 	.short	(.L_27 - .L_26)


	//   ....[0]....
.L_26:
        /*0030*/ 	.word	0x00000001
        /*0034*/ 	.byte	0xe0, 0x0e, 0x00, 0x00, 0x01, 0x00, 0x00, 0x00, 0xd0, 0x84, 0x00, 0x00, 0x01, 0x00, 0x00, 0x00
        /*0044*/ 	.byte	0x90, 0x92, 0x00, 0x00


	//----- nvinfo : EIATTR_MERCURY_ISA_VERSION
	.align		4
.L_27:
        /*0048*/ 	.byte	0x03, 0x5f
        /*004a*/ 	.short	0x0101


	//----- nvinfo : EIATTR_INT_WARP_WIDE_INSTR_OFFSETS
	.align		4
        /*004c*/ 	.byte	0x04, 0x31
        /*004e*/ 	.short	(.L_29 - .L_28)


	//   ....[0]....
.L_28:
        /*0050*/ 	.word	0x000006a0


	//   ....[1]....
        /*0054*/ 	.word	0x000006b0


	//   ....[2]....
        /*0058*/ 	.word	0x000006c0


	//   ....[3]....
        /*005c*/ 	.word	0x00000800


	//   ....[4]....
        /*0060*/ 	.word	0x00000820


	//   ....[5]....
        /*0064*/ 	.word	0x00000830


	//   ....[6]....
        /*0068*/ 	.word	0x000008c0


	//   ....[7]....
        /*006c*/ 	.word	0x00000910


	//   ....[8]....
        /*0070*/ 	.word	0x00001f50


	//----- nvinfo : EIATTR_COOP_GROUP_MASK_REGIDS
	.align		4
.L_29:
        /*0074*/ 	.byte	0x04, 0x29
        /*0076*/ 	.short	(.L_31 - .L_30)


	//   ....[0]....
.L_30:
        /*0078*/ 	.word	0xffffffff


	//   ....[1]....
        /*007c*/ 	.word	0xffffffff


	//   ....[2]....
        /*0080*/ 	.word	0xffffffff


	//   ....[3]....
        /*0084*/ 	.word	0xffffffff


	//   ....[4]....
        /*0088*/ 	.word	0xffffffff


	//   ....[5]....
        /*008c*/ 	.word	0xffffffff


	//   ....[6]....
        /*0090*/ 	.word	0xffffffff


	//----- nvinfo : EIATTR_COOP_GROUP_INSTR_OFFSETS
	.align		4
.L_31:
        /*0094*/ 	.byte	0x04, 0x28
        /*0096*/ 	.short	(.L_33 - .L_32)


	//   ....[0]....
.L_32:
        /*0098*/ 	.word	0x00000070


	//   ....[1]....
        /*009c*/ 	.word	0x00000080


	//   ....[2]....
        /*00a0*/ 	.word	0x00000140


	//   ....[3]....
        /*00a4*/ 	.word	0x00000440


	//   ....[4]....
        /*00a8*/ 	.word	0x00000480


	//   ....[5]....
        /*00ac*/ 	.word	0x00000850


	//   ....[6]....
        /*00b0*/ 	.word	0x00000a80


	//----- nvinfo : EIATTR_REG_RECONFIG
	.align		4
.L_33:
        /*00b4*/ 	.byte	0x01, 0x54
	.zero		2


	//----- nvinfo : EIATTR_SYSCALL_OFFSETS
	.align		4
        /*00b8*/ 	.byte	0x04, 0x46
        /*00ba*/ 	.short	(.L_35 - .L_34)


	//   ....[0]....
.L_34:
        /*00bc*/ 	.word	0x00001900


	//----- nvinfo : EIATTR_MBARRIER_INSTR_OFFSETS
	.align		4
.L_35:
        /*00c0*/ 	.byte	0x04, 0x39
        /*00c2*/ 	.short	(.L_37 - .L_36)


	//   ....[0]....
.L_36:
        /*00c4*/ 	.word	0x000002a0
        /*00c8*/ 	.word	0x000000ff
        /*00cc*/ 	.word	0x00000000
        /*00d0*/ 	.short	0x0100
        /*00d2*/ 	.byte	0x08
	.zero		1


	//   ....[1]....
        /*00d4*/ 	.word	0x000002b0
        /*00d8*/ 	.word	0x000000ff
        /*00dc*/ 	.word	0x00000058
        /*00e0*/ 	.short	0x0100
        /*00e2*/ 	.byte	0x08
	.zero		1


	//   ....[2]....
        /*00e4*/ 	.word	0x000002c0
        /*00e8*/ 	.word	0x000000ff
        /*00ec*/ 	.word	0x00000008
        /*00f0*/ 	.short	0x0100
        /*00f2*/ 	.byte	0x08
	.zero		1


	//   ....[3]....
        /*00f4*/ 	.word	0x000002d0
        /*00f8*/ 	.word	0x000000ff
        /*00fc*/ 	.word	0x00000060
        /*0100*/ 	.short	0x0100
        /*0102*/ 	.byte	0x08
	.zero		1


	//   ....[4]....
        /*0104*/ 	.word	0x000002e0
        /*0108*/ 	.word	0x000000ff
        /*010c*/ 	.word	0x00000010
        /*0110*/ 	.short	0x0100
        /*0112*/ 	.byte	0x08
	.zero		1


	//   ....[5]....
        /*0114*/ 	.word	0x000002f0
        /*0118*/ 	.word	0x000000ff
        /*011c*/ 	.word	0x00000068
        /*0120*/ 	.short	0x0100
        /*0122*/ 	.byte	0x08
	.zero		1


	//   ....[6]....
        /*0124*/ 	.word	0x00000300
        /*0128*/ 	.word	0x000000ff
        /*012c*/ 	.word	0x00000018
        /*0130*/ 	.short	0x0100
        /*0132*/ 	.byte	0x08
	.zero		1


	//   ....[7]....
        /*0134*/ 	.word	0x00000310
        /*0138*/ 	.word	0x000000ff
        /*013c*/ 	.word	0x00000070
        /*0140*/ 	.short	0x0100
        /*0142*/ 	.byte	0x08
	.zero		1


	//   ....[8]....
        /*0144*/ 	.word	0x00000320
        /*0148*/ 	.word	0x000000ff
        /*014c*/ 	.word	0x00000020
        /*0150*/ 	.short	0x0100
        /*0152*/ 	.byte	0x08
	.zero		1


	//   ....[9]....
        /*0154*/ 	.word	0x00000330
        /*0158*/ 	.word	0x000000ff
        /*015c*/ 	.word	0x00000078
        /*0160*/ 	.short	0x0100
        /*0162*/ 	.byte	0x08
	.zero		1


	//   ....[10]....
        /*0164*/ 	.word	0x00000340
        /*0168*/ 	.word	0x000000ff
        /*016c*/ 	.word	0x00000028
        /*0170*/ 	.short	0x0100
        /*0172*/ 	.byte	0x08
	.zero		1


	//   ....[11]....
        /*0174*/ 	.word	0x00000350
        /*0178*/ 	.word	0x000000ff
        /*017c*/ 	.word	0x00000080
        /*0180*/ 	.short	0x0100
        /*0182*/ 	.byte	0x08
	.zero		1


	//   ....[12]....
        /*0184*/ 	.word	0x00000360
        /*0188*/ 	.word	0x000000ff
        /*018c*/ 	.word	0x00000030
        /*0190*/ 	.short	0x0100
        /*0192*/ 	.byte	0x08
	.zero		1


	//   ....[13]....
        /*0194*/ 	.word	0x00000370
        /*0198*/ 	.word	0x000000ff
        /*019c*/ 	.word	0x00000088
        /*01a0*/ 	.short	0x0100
        /*01a2*/ 	.byte	0x08
	.zero		1


	//   ....[14]....
        /*01a4*/ 	.word	0x00000380
        /*01a8*/ 	.word	0x000000ff
        /*01ac*/ 	.word	0x00000038
        /*01b0*/ 	.short	0x0100
        /*01b2*/ 	.byte	0x08
	.zero		1


	//   ....[15]....
        /*01b4*/ 	.word	0x00000390
        /*01b8*/ 	.word	0x000000ff
        /*01bc*/ 	.word	0x00000090
        /*01c0*/ 	.short	0x0100
        /*01c2*/ 	.byte	0x08
	.zero		1


	//   ....[16]....
        /*01c4*/ 	.word	0x000003a0
        /*01c8*/ 	.word	0x000000ff
        /*01cc*/ 	.word	0x00000040
        /*01d0*/ 	.short	0x0100
        /*01d2*/ 	.byte	0x08
	.zero		1


	//   ....[17]....
        /*01d4*/ 	.word	0x000003b0
        /*01d8*/ 	.word	0x000000ff
        /*01dc*/ 	.word	0x00000098
        /*01e0*/ 	.short	0x0100
        /*01e2*/ 	.byte	0x08
	.zero		1


	//   ....[18]....
        /*01e4*/ 	.word	0x000003c0
        /*01e8*/ 	.word	0x000000ff
        /*01ec*/ 	.word	0x00000048
        /*01f0*/ 	.short	0x0100
        /*01f2*/ 	.byte	0x08
	.zero		1


	//   ....[19]....
        /*01f4*/ 	.word	0x000003d0
        /*01f8*/ 	.word	0x000000ff
        /*01fc*/ 	.word	0x000000a0
        /*0200*/ 	.short	0x0100
        /*0202*/ 	.byte	0x08
	.zero		1


	//   ....[20]....
        /*0204*/ 	.word	0x000003e0
        /*0208*/ 	.word	0x000000ff
        /*020c*/ 	.word	0x00000050
        /*0210*/ 	.short	0x0100
        /*0212*/ 	.byte	0x08
	.zero		1


	//   ....[21]....
        /*0214*/ 	.word	0x000003f0
        /*0218*/ 	.word	0x000000ff
        /*021c*/ 	.word	0x000000a8
        /*0220*/ 	.short	0x0100
        /*0222*/ 	.byte	0x08
	.zero		1


	//   ....[22]....
        /*0224*/ 	.word	0x00000940
        /*0228*/ 	.word	0x000000ff
        /*022c*/ 	.word	0x000000e0
        /*0230*/ 	.short	0x0100
        /*0232*/ 	.byte	0x08
	.zero		1


	//   ....[23]....
        /*0234*/ 	.word	0x000009d0
        /*0238*/ 	.word	0x000000ff
        /*023c*/ 	.word	0x000000e8
        /*0240*/ 	.short	0x0100
        /*0242*/ 	.byte	0x08
	.zero		1


	//   ....[24]....
        /*0244*/ 	.word	0x00000a00
        /*0248*/ 	.word	0x000000ff
        /*024c*/ 	.word	0x000000c0
        /*0250*/ 	.short	0x0100
        /*0252*/ 	.byte	0x09
	.zero		1


	//   ....[25]....
        /*0254*/ 	.word	0x00000a10
        /*0258*/ 	.word	0x000000ff
        /*025c*/ 	.word	0x000000c8
        /*0260*/ 	.short	0x0100
        /*0262*/ 	.byte	0x09
	.zero		1


	//   ....[26]....
        /*0264*/ 	.word	0x00000a20
        /*0268*/ 	.word	0x000000ff
        /*026c*/ 	.word	0x000000d0
        /*0270*/ 	.short	0x0100
        /*0272*/ 	.byte	0x09
	.zero		1


	//   ....[27]....
        /*0274*/ 	.word	0x00000a30
        /*0278*/ 	.word	0x000000ff
        /*027c*/ 	.word	0x000000d8
        /*0280*/ 	.short	0x0100
        /*0282*/ 	.byte	0x09
	.zero		1


	//   ....[28]....
        /*0284*/ 	.word	0x000017e0
        /*0288*/ 	.word	0x0000009f
        /*028c*/ 	.word	0x00000000
        /*0290*/ 	.short	0x010a
        /*0292*/ 	.byte	0x2a
	.zero		1


	//   ....[29]....
        /*0294*/ 	.word	0x00001990
        /*0298*/ 	.word	0x00000003
        /*029c*/ 	.word	0x00000000
        /*02a0*/ 	.short	0x010a
        /*02a2*/ 	.byte	0x3f
	.zero		1


	//   ....[30]....
        /*02a4*/ 	.word	0x000019f0
        /*02a8*/ 	.word	0x00000003
        /*02ac*/ 	.word	0x00000000
        /*02b0*/ 	.short	0x010a
        /*02b2*/ 	.byte	0x3f
	.zero		1


	//   ....[31]....
        /*02b4*/ 	.word	0x00001c50
        /*02b8*/ 	.word	0x000000ff
        /*02bc*/ 	.word	0x00000000
        /*02c0*/ 	.short	0x010a
        /*02c2*/ 	.byte	0x04
	.zero		1


	//   ....[32]....
        /*02c4*/ 	.word	0x00001c90
        /*02c8*/ 	.word	0x000000ff
        /*02cc*/ 	.word	0x00000000
        /*02d0*/ 	.short	0x010a
        /*02d2*/ 	.byte	0x04
	.zero		1


	//   ....[33]....
        /*02d4*/ 	.word	0x00001df0
        /*02d8*/ 	.word	0x00000004
        /*02dc*/ 	.word	0x00000000
        /*02e0*/ 	.short	0x0101
        /*02e2*/ 	.byte	0x3f
	.zero		1


	//   ....[34]....
        /*02e4*/ 	.word	0x00001ef0
        /*02e8*/ 	.word	0x000000a0
        /*02ec*/ 	.word	0x00000000
        /*02f0*/ 	.short	0x0101
        /*02f2*/ 	.byte	0x2d
	.zero		1


	//   ....[35]....
        /*02f4*/ 	.word	0x00001ff0
        /*02f8*/ 	.word	0x00000000
        /*02fc*/ 	.word	0x00000000
        /*0300*/ 	.short	0x0101
        /*0302*/ 	.byte	0x3f
	.zero		1


	//   ....[36]....
        /*0304*/ 	.word	0x000020b0
        /*0308*/ 	.word	0x0000009f
        /*030c*/ 	.word	0x00000010
        /*0310*/ 	.short	0x010a
        /*0312*/ 	.byte	0x2a
	.zero		1


	//   ....[37]....
        /*0314*/ 	.word	0x000084f0
        /*0318*/ 	.word	0x000000a2
        /*031c*/ 	.word	0x00000000
        /*0320*/ 	.short	0x0101
        /*0322*/ 	.byte	0x2d
	.zero		1


	//   ....[38]....
        /*0324*/ 	.word	0x00008fe0
        /*0328*/ 	.word	0x0000000a
        /*032c*/ 	.word	0x00000058
        /*0330*/ 	.short	0x010a
        /*0332*/ 	.byte	0x3f
	.zero		1


	//   ....[39]....
        /*0334*/ 	.word	0x000093a0
        /*0338*/ 	.word	0x00000005
        /*033c*/ 	.word	0x000000e8
        /*0340*/ 	.short	0x0101
        /*0342*/ 	.byte	0x3f
	.zero		1


	//   ....[40]....
        /*0344*/ 	.word	0x00009b20
        /*0348*/ 	.word	0x00000009
        /*034c*/ 	.word	0x00000000
        /*0350*/ 	.short	0x010a
        /*0352*/ 	.byte	0x3f
	.zero		1


	//   ....[41]....
        /*0354*/ 	.word	0x00009ba0
        /*0358*/ 	.word	0x00000008
        /*035c*/ 	.word	0x00000000
        /*0360*/ 	.short	0x010a
        /*0362*/ 	.byte	0x3f
	.zero		1


	//   ....[42]....
        /*0364*/ 	.word	0x00009c30
        /*0368*/ 	.word	0x00000009
        /*036c*/ 	.word	0x00000000
        /*0370*/ 	.short	0x010a
        /*0372*/ 	.byte	0x3f
	.zero		1


	//   ....[43]....
        /*0374*/ 	.word	0x00009cc0
        /*0378*/ 	.word	0x00000008
        /*037c*/ 	.word	0x00000000
        /*0380*/ 	.short	0x010a
        /*0382*/ 	.byte	0x3f
	.zero		1


	//   ....[44]....
        /*0384*/ 	.word	0x00009d50
        /*0388*/ 	.word	0x00000009
        /*038c*/ 	.word	0x00000000
        /*0390*/ 	.short	0x010a
        /*0392*/ 	.byte	0x3f
	.zero		1


	//   ....[45]....
        /*0394*/ 	.word	0x00009de0
        /*0398*/ 	.word	0x00000008
        /*039c*/ 	.word	0x00000000
        /*03a0*/ 	.short	0x010a
        /*03a2*/ 	.byte	0x3f
	.zero		1


	//   ....[46]....
        /*03a4*/ 	.word	0x00009e70
        /*03a8*/ 	.word	0x00000009
        /*03ac*/ 	.word	0x00000000
        /*03b0*/ 	.short	0x010a
        /*03b2*/ 	.byte	0x3f
	.zero		1


	//   ....[47]....
        /*03b4*/ 	.word	0x00009f00
        /*03b8*/ 	.word	0x00000008
        /*03bc*/ 	.word	0x00000000
        /*03c0*/ 	.short	0x010a
        /*03c2*/ 	.byte	0x3f
	.zero		1


	//   ....[48]....
        /*03c4*/ 	.word	0x00009f90
        /*03c8*/ 	.word	0x00000009
        /*03cc*/ 	.word	0x00000000
        /*03d0*/ 	.short	0x010a
        /*03d2*/ 	.byte	0x3f
	.zero		1


	//   ....[49]....
        /*03d4*/ 	.word	0x0000a020
        /*03d8*/ 	.word	0x00000006
        /*03dc*/ 	.word	0x00000000
        /*03e0*/ 	.short	0x010a
        /*03e2*/ 	.byte	0x3f
	.zero		1


	//   ....[50]....
        /*03e4*/ 	.word	0x0000a0b0
        /*03e8*/ 	.word	0x00000003
        /*03ec*/ 	.word	0x00000000
        /*03f0*/ 	.short	0x010a
        /*03f2*/ 	.byte	0x3f
	.zero		1


	//   ....[51]....
        /*03f4*/ 	.word	0x0000a110
        /*03f8*/ 	.word	0x000000a1
        /*03fc*/ 	.word	0x00000000
        /*0400*/ 	.short	0x010a
        /*0402*/ 	.byte	0x3f
	.zero		1


	//   ....[52]....
        /*0404*/ 	.word	0x0000a160
        /*0408*/ 	.word	0x00000003
        /*040c*/ 	.word	0x00000000
        /*0410*/ 	.short	0x010a
        /*0412*/ 	.byte	0x3f
	.zero		1


	//   ....[53]....
        /*0414*/ 	.word	0x0000a1c0
        /*0418*/ 	.word	0x00000005
        /*041c*/ 	.word	0x00000000
        /*0420*/ 	.short	0x010a
        /*0422*/ 	.byte	0x3f
	.zero		1


	//   ....[54]....
        /*0424*/ 	.word	0x0000a210
        /*0428*/ 	.word	0x000000a1
        /*042c*/ 	.word	0x00000010
        /*0430*/ 	.short	0x010a
        /*0432*/ 	.byte	0x3f
	.zero		1


	//   ....[55]....
        /*0434*/ 	.word	0x0000a2e0
        /*0438*/ 	.word	0x0000000a
        /*043c*/ 	.word	0x00000058
        /*0440*/ 	.short	0x010a
        /*0442*/ 	.byte	0x3f
	.zero		1


	//   ....[56]....
        /*0444*/ 	.word	0x0000a3b0
        /*0448*/ 	.word	0x00000009
        /*044c*/ 	.word	0x00000000
        /*0450*/ 	.short	0x010a
        /*0452*/ 	.byte	0x3f
	.zero		1


	//   ....[57]....
        /*0454*/ 	.word	0x0000a400
        /*0458*/ 	.word	0x00000008
        /*045c*/ 	.word	0x00000000
        /*0460*/ 	.short	0x010a
        /*0462*/ 	.byte	0x3f
	.zero		1


	//   ....[58]....
        /*0464*/ 	.word	0x0000a450
        /*0468*/ 	.word	0x00000009
        /*046c*/ 	.word	0x00000000
        /*0470*/ 	.short	0x010a
        /*0472*/ 	.byte	0x3f
	.zero		1


	//   ....[59]....
        /*0474*/ 	.word	0x0000a4a0
        /*0478*/ 	.word	0x00000008
        /*047c*/ 	.word	0x00000000
        /*0480*/ 	.short	0x010a
        /*0482*/ 	.byte	0x3f
	.zero		1


	//   ....[60]....
        /*0484*/ 	.word	0x0000a4f0
        /*0488*/ 	.word	0x00000009
        /*048c*/ 	.word	0x00000000
        /*0490*/ 	.short	0x010a
        /*0492*/ 	.byte	0x3f
	.zero		1


	//   ....[61]....
        /*0494*/ 	.word	0x0000a540
        /*0498*/ 	.word	0x00000008
        /*049c*/ 	.word	0x00000000
        /*04a0*/ 	.short	0x010a
        /*04a2*/ 	.byte	0x3f
	.zero		1


	//   ....[62]....
        /*04a4*/ 	.word	0x0000a590
        /*04a8*/ 	.word	0x00000009
        /*04ac*/ 	.word	0x00000000
        /*04b0*/ 	.short	0x010a
        /*04b2*/ 	.byte	0x3f
	.zero		1


	//   ....[63]....
        /*04b4*/ 	.word	0x0000a5e0
        /*04b8*/ 	.word	0x00000008
        /*04bc*/ 	.word	0x00000000
        /*04c0*/ 	.short	0x010a
        /*04c2*/ 	.byte	0x3f
	.zero		1


	//   ....[64]....
        /*04c4*/ 	.word	0x0000a630
        /*04c8*/ 	.word	0x00000009
        /*04cc*/ 	.word	0x00000000
        /*04d0*/ 	.short	0x010a
        /*04d2*/ 	.byte	0x3f
	.zero		1


	//   ....[65]....
        /*04d4*/ 	.word	0x0000a680
        /*04d8*/ 	.word	0x00000006
        /*04dc*/ 	.word	0x00000000
        /*04e0*/ 	.short	0x010a
        /*04e2*/ 	.byte	0x3f
	.zero		1


	//----- nvinfo : EIATTR_NUM_MBARRIERS
	.align		4
.L_37:
        /*04e4*/ 	.byte	0x03, 0x38
        /*04e6*/ 	.short	0x001c


	//----- nvinfo : EIATTR_EXIT_INSTR_OFFSETS
	.align		4
        /*04e8*/ 	.byte	0x04, 0x1c
        /*04ea*/ 	.short	(.L_39 - .L_38)


	//   ....[0]....
.L_38:
        /*04ec*/ 	.word	0x00001520


	//   ....[1]....
        /*04f0*/ 	.word	0x00001580


	//   ....[2]....
        /*04f4*/ 	.word	0x00008b80


	//   ....[3]....
        /*04f8*/ 	.word	0x00008bb0


	//   ....[4]....
        /*04fc*/ 	.word	0x0000a100


	//----- nvinfo : EIATTR_MAX_THREADS
	.align		4
.L_39:
        /*0500*/ 	.byte	0x04, 0x05
        /*0502*/ 	.short	(.L_41 - .L_40)
.L_40:
        /*0504*/ 	.word	0x00000180
        /*0508*/ 	.word	0x00000001
        /*050c*/ 	.word	0x00000001


	//----- nvinfo : EIATTR_CRS_STACK_SIZE
	.align		4
.L_41:
        /*0510*/ 	.byte	0x04, 0x1e
        /*0512*/ 	.short	(.L_43 - .L_42)
.L_42:
        /*0514*/ 	.word	0x00000000


	//----- nvinfo : EIATTR_CBANK_PARAM_SIZE
	.align		4
.L_43:
        /*0518*/ 	.byte	0x03, 0x19
        /*051a*/ 	.short	0x0470


	//----- nvinfo : EIATTR_PARAM_CBANK
	.align		4
        /*051c*/ 	.byte	0x04, 0x0a
        /*051e*/ 	.short	(.L_45 - .L_44)
	.align		4
.L_44:
        /*0520*/ 	.word	index@(.nv.constant0._ZN7cutlass13device_kernelINS_4gemm6kernel13GemmUniversalIN4cute5tupleIJiiiiEEENS1_10collective13CollectiveMmaINS1_34MainloopSm90TmaGmmaWarpSpecializedILi11ENS5_IJNS4_1CILi4EEESB_NSA_ILi1EEEEEENS1_32KernelTmaWarpSpecializedPingpongEEENS5_IJNSA_ILi64EEENSA_ILi256EEESG_EEEaNS5_IJlSC_lEEEaSJ_NS4_8TiledMMAINS4_8MMA_AtomIJNS4_4SM904GMMA27MMA_64x256x32_S32S8S8_SS_TNEEEENS4_6LayoutINS5_IJSC_SC_SC_EEENS5_IJNSA_ILi0EEESS_SS_EEEEENS5_IJNS4_10UnderscoreESV_SV_EEEEENS4_23SM90_TMA_LOAD_MULTICASTENS4_14ComposedLayoutINS4_7SwizzleILi2ELi4ELi3EEENS4_18smem_ptr_flag_bitsILi8EEENSQ_INS5_IJNSA_ILi8EEESG_EEENS5_IJSG_SC_EEEEEEEvNS4_8identityESY_S18_vS19_EENS_8epilogue10collective6detail29Sm90TmaWarpSpecializedAdapterINS1C_15DefaultEpilogueIaSJ_SJ_NS1B_6thread17LinearCombinationIaLi1EiiLNS1G_9ScaleType4KindE0ELNS_15FloatRoundStyleE2EaEENS1_15EpilogueDefaultEEEEEvvEEEEvNT_6ParamsE)
        /*0524*/ 	.short	0x0210
        /*0526*/ 	.short	0x0470


	//----- nvinfo : EIATTR_SW_WAR
	.align		4
.L_45:
        /*0528*/ 	.byte	0x04, 0x36
        /*052a*/ 	.short	(.L_47 - .L_46)
.L_46:
        /*052c*/ 	.word	0x00000008
.L_47:


//--------------------- .nv.callgraph             --------------------------
	.section	.nv.callgraph,"",@"SHT_CUDA_CALLGRAPH"
	.align	4
	.sectionentsize	8
	.align		4
        /*0000*/ 	.word	0x00000000
	.align		4
        /*0004*/ 	.word	0xffffffff
	.align		4
        /*0008*/ 	.word	index@(_ZN7cutlass13device_kernelINS_4gemm6kernel13GemmUniversalIN4cute5tupleIJiiiiEEENS1_10collective13CollectiveMmaINS1_34MainloopSm90TmaGmmaWarpSpecializedILi11ENS5_IJNS4_1CILi4EEESB_NSA_ILi1EEEEEENS1_32KernelTmaWarpSpecializedPingpongEEENS5_IJNSA_ILi64EEENSA_ILi256EEESG_EEEaNS5_IJlSC_lEEEaSJ_NS4_8TiledMMAINS4_8MMA_AtomIJNS4_4SM904GMMA27MMA_64x256x32_S32S8S8_SS_TNEEEENS4_6LayoutINS5_IJSC_SC_SC_EEENS5_IJNSA_ILi0EEESS_SS_EEEEENS5_IJNS4_10UnderscoreESV_SV_EEEEENS4_23SM90_TMA_LOAD_MULTICASTENS4_14ComposedLayoutINS4_7SwizzleILi2ELi4ELi3EEENS4_18smem_ptr_flag_bitsILi8EEENSQ_INS5_IJNSA_ILi8EEESG_EEENS5_IJSG_SC_EEEEEEEvNS4_8identityESY_S18_vS19_EENS_8epilogue10collective6detail29Sm90TmaWarpSpecializedAdapterINS1C_15DefaultEpilogueIaSJ_SJ_NS1B_6thread17LinearCombinationIaLi1EiiLNS1G_9ScaleType4KindE0ELNS_15FloatRoundStyleE2EaEENS1_15EpilogueDefaultEEEEEvvEEEEvNT_6ParamsE)
	.align		4
        /*000c*/ 	.word	index@(__assertfail)
	.align		4
        /*0010*/ 	.word	0x00000000
	.align		4
        /*0014*/ 	.word	0xfffffffe
	.align		4
        /*0018*/ 	.word	0x00000000
	.align		4
        /*001c*/ 	.word	0xfffffffd
	.align		4
        /*0020*/ 	.word	0x00000000
	.align		4
        /*0024*/ 	.word	0xfffffffc


//--------------------- .nv.constant4             --------------------------
	.section	.nv.constant4,"a",@progbits
	.align	8
	.align		8
.nv.constant4:
        /*0000*/ 	.dword	__assertfail
	.align		8
        /*0008*/ 	.dword	__unnamed_1
	.align		8
        /*0010*/ 	.dword	_ZN40_INTERNAL_20120a5b_4_k_cu_2c410dff_304444cuda3std3__45__cpo5beginE
	.align		8
        /*0018*/ 	.dword	_ZN40_INTERNAL_20120a5b_4_k_cu_2c410dff_304444cuda3std3__45__cpo3endE
	.align		8
        /*0020*/ 	.dword	_ZN40_INTERNAL_20120a5b_4_k_cu_2c410dff_304444cuda3std3__45__cpo6cbeginE
	.align		8
        /*0028*/ 	.dword	_ZN40_INTERNAL_20120a5b_4_k_cu_2c410dff_304444cuda3std3__45__cpo4cendE
	.align		8
        /*0030*/ 	.dword	_ZN40_INTERNAL_20120a5b_4_k_cu_2c410dff_304444cuda3std3__442_GLOBAL__N__20120a5b_4_k_cu_2c410dff_304446ignoreE
	.align		8
        /*0038*/ 	.dword	_ZN40_INTERNAL_20120a5b_4_k_cu_2c410dff_304444cuda3std3__419piecewise_constructE
	.align		8
        /*0040*/ 	.dword	_ZN40_INTERNAL_20120a5b_4_k_cu_2c410dff_304444cuda3std3__48in_placeE
	.align		8
        /*0048*/ 	.dword	_ZN40_INTERNAL_20120a5b_4_k_cu_2c410dff_304444cuda3std6ranges3__45__cpo4swapE
	.align		8
        /*0050*/ 	.dword	_ZN40_INTERNAL_20120a5b_4_k_cu_2c410dff_304444cuda3std6ranges3__45__cpo9iter_moveE
	.align		8
        /*0058*/ 	.dword	_ZN40_INTERNAL_20120a5b_4_k_cu_2c410dff_304444cute7productE
	.align		8
        /*0060*/ 	.dword	_ZN40_INTERNAL_20120a5b_4_k_cu_2c410dff_304444cute1_E
	.align		8
        /*0068*/ 	.dword	$str$22
	.align		8
        /*0070*/ 	.dword	$str$23


//--------------------- .text._ZN7cutlass13device_kernelINS_4gemm6kernel13GemmUniversalIN4cute5tupleIJiiiiEEENS1_10collective13CollectiveMmaINS1_34MainloopSm90TmaGmmaWarpSpecializedILi11ENS5_IJNS4_1CILi4EEESB_NSA_ILi1EEEEEENS1_32KernelTmaWarpSpecializedPingpongEEENS5_IJNSA_ILi64EEENSA_ILi256EEESG_EEEaNS5_IJlSC_lEEEaSJ_NS4_8TiledMMAINS4_8MMA_AtomIJNS4_4SM904GMMA27MMA_64x256x32_S32S8S8_SS_TNEEEENS4_6LayoutINS5_IJSC_SC_SC_EEENS5_IJNSA_ILi0EEESS_SS_EEEEENS5_IJNS4_10UnderscoreESV_SV_EEEEENS4_23SM90_TMA_LOAD_MULTICASTENS4_14ComposedLayoutINS4_7SwizzleILi2ELi4ELi3EEENS4_18smem_ptr_flag_bitsILi8EEENSQ_INS5_IJNSA_ILi8EEESG_EEENS5_IJSG_SC_EEEEEEEvNS4_8identityESY_S18_vS19_EENS_8epilogue10collective6detail29Sm90TmaWarpSpecializedAdapterINS1C_15DefaultEpilogueIaSJ_SJ_NS1B_6thread17LinearCombinationIaLi1EiiLNS1G_9ScaleType4KindE0ELNS_15FloatRoundStyleE2EaEENS1_15EpilogueDefaultEEEEEvvEEEEvNT_6ParamsE --------------------------
	.section	.text._ZN7cutlass13device_kernelINS_4gemm6kernel13GemmUniversalIN4cute5tupleIJiiiiEEENS1_10collective13CollectiveMmaINS1_34MainloopSm90TmaGmmaWarpSpecializedILi11ENS5_IJNS4_1CILi4EEESB_NSA_ILi1EEEEEENS1_32KernelTmaWarpSpecializedPingpongEEENS5_IJNSA_ILi64EEENSA_ILi256EEESG_EEEaNS5_IJlSC_lEEEaSJ_NS4_8TiledMMAINS4_8MMA_AtomIJNS4_4SM904GMMA27MMA_64x256x32_S32S8S8_SS_TNEEEENS4_6LayoutINS5_IJSC_SC_SC_EEENS5_IJNSA_ILi0EEESS_SS_EEEEENS5_IJNS4_10UnderscoreESV_SV_EEEEENS4_23SM90_TMA_LOAD_MULTICASTENS4_14ComposedLayoutINS4_7SwizzleILi2ELi4ELi3EEENS4_18smem_ptr_flag_bitsILi8EEENSQ_INS5_IJNSA_ILi8EEESG_EEENS5_IJSG_SC_EEEEEEEvNS4_8identityESY_S18_vS19_EENS_8epilogue10collective6detail29Sm90TmaWarpSpecializedAdapterINS1C_15DefaultEpilogueIaSJ_SJ_NS1B_6thread17LinearCombinationIaLi1EiiLNS1G_9ScaleType4KindE0ELNS_15FloatRoundStyleE2EaEENS1_15EpilogueDefaultEEEEEvvEEEEvNT_6ParamsE,"ax",@progbits
	.align	128
.text._ZN7cutlass13device_kernelINS_4gemm6kernel13GemmUniversalIN4cute5tupleIJiiiiEEENS1_10collective13CollectiveMmaINS1_34MainloopSm90TmaGmmaWarpSpecializedILi11ENS5_IJNS4_1CILi4EEESB_NSA_ILi1EEEEEENS1_32KernelTmaWarpSpecializedPingpongEEENS5_IJNSA_ILi64EEENSA_ILi256EEESG_EEEaNS5_IJlSC_lEEEaSJ_NS4_8TiledMMAINS4_8MMA_AtomIJNS4_4SM904GMMA27MMA_64x256x32_S32S8S8_SS_TNEEEENS4_6LayoutINS5_IJSC_SC_SC_EEENS5_IJNSA_ILi0EEESS_SS_EEEEENS5_IJNS4_10UnderscoreESV_SV_EEEEENS4_23SM90_TMA_LOAD_MULTICASTENS4_14ComposedLayoutINS4_7SwizzleILi2ELi4ELi3EEENS4_18smem_ptr_flag_bitsILi8EEENSQ_INS5_IJNSA_ILi8EEESG_EEENS5_IJSG_SC_EEEEEEEvNS4_8identityESY_S18_vS19_EENS_8epilogue10collective6detail29Sm90TmaWarpSpecializedAdapterINS1C_15DefaultEpilogueIaSJ_SJ_NS1B_6thread17LinearCombinationIaLi1EiiLNS1G_9ScaleType4KindE0ELNS_15FloatRoundStyleE2EaEENS1_15EpilogueDefaultEEEEEvvEEEEvNT_6ParamsE:
        .type           _ZN7cutlass13device_kernelINS_4gemm6kernel13GemmUniversalIN4cute5tupleIJiiiiEEENS1_10collective13CollectiveMmaINS1_34MainloopSm90TmaGmmaWarpSpecializedILi11ENS5_IJNS4_1CILi4EEESB_NSA_ILi1EEEEEENS1_32KernelTmaWarpSpecializedPingpongEEENS5_IJNSA_ILi64EEENSA_ILi256EEESG_EEEaNS5_IJlSC_lEEEaSJ_NS4_8TiledMMAINS4_8MMA_AtomIJNS4_4SM904GMMA27MMA_64x256x32_S32S8S8_SS_TNEEEENS4_6LayoutINS5_IJSC_SC_SC_EEENS5_IJNSA_ILi0EEESS_SS_EEEEENS5_IJNS4_10UnderscoreESV_SV_EEEEENS4_23SM90_TMA_LOAD_MULTICASTENS4_14ComposedLayoutINS4_7SwizzleILi2ELi4ELi3EEENS4_18smem_ptr_flag_bitsILi8EEENSQ_INS5_IJNSA_ILi8EEESG_EEENS5_IJSG_SC_EEEEEEEvNS4_8identityESY_S18_vS19_EENS_8epilogue10collective6detail29Sm90TmaWarpSpecializedAdapterINS1C_15DefaultEpilogueIaSJ_SJ_NS1B_6thread17LinearCombinationIaLi1EiiLNS1G_9ScaleType4KindE0ELNS_15FloatRoundStyleE2EaEENS1_15EpilogueDefaultEEEEEvvEEEEvNT_6ParamsE,@function
        .size           _ZN7cutlass13device_kernelINS_4gemm6kernel13GemmUniversalIN4cute5tupleIJiiiiEEENS1_10collective13CollectiveMmaINS1_34MainloopSm90TmaGmmaWarpSpecializedILi11ENS5_IJNS4_1CILi4EEESB_NSA_ILi1EEEEEENS1_32KernelTmaWarpSpecializedPingpongEEENS5_IJNSA_ILi64EEENSA_ILi256EEESG_EEEaNS5_IJlSC_lEEEaSJ_NS4_8TiledMMAINS4_8MMA_AtomIJNS4_4SM904GMMA27MMA_64x256x32_S32S8S8_SS_TNEEEENS4_6LayoutINS5_IJSC_SC_SC_EEENS5_IJNSA_ILi0EEESS_SS_EEEEENS5_IJNS4_10UnderscoreESV_SV_EEEEENS4_23SM90_TMA_LOAD_MULTICASTENS4_14ComposedLayoutINS4_7SwizzleILi2ELi4ELi3EEENS4_18smem_ptr_flag_bitsILi8EEENSQ_INS5_IJNSA_ILi8EEESG_EEENS5_IJSG_SC_EEEEEEEvNS4_8identityESY_S18_vS19_EENS_8epilogue10collective6detail29Sm90TmaWarpSpecializedAdapterINS1C_15DefaultEpilogueIaSJ_SJ_NS1B_6thread17LinearCombinationIaLi1EiiLNS1G_9ScaleType4KindE0ELNS_15FloatRoundStyleE2EaEENS1_15EpilogueDefaultEEEEEvvEEEEvNT_6ParamsE,(.L_x_348 - _ZN7cutlass13device_kernelINS_4gemm6kernel13GemmUniversalIN4cute5tupleIJiiiiEEENS1_10collective13CollectiveMmaINS1_34MainloopSm90TmaGmmaWarpSpecializedILi11ENS5_IJNS4_1CILi4EEESB_NSA_ILi1EEEEEENS1_32KernelTmaWarpSpecializedPingpongEEENS5_IJNSA_ILi64EEENSA_ILi256EEESG_EEEaNS5_IJlSC_lEEEaSJ_NS4_8TiledMMAINS4_8MMA_AtomIJNS4_4SM904GMMA27MMA_64x256x32_S32S8S8_SS_TNEEEENS4_6LayoutINS5_IJSC_SC_SC_EEENS5_IJNSA_ILi0EEESS_SS_EEEEENS5_IJNS4_10UnderscoreESV_SV_EEEEENS4_23SM90_TMA_LOAD_MULTICASTENS4_14ComposedLayoutINS4_7SwizzleILi2ELi4ELi3EEENS4_18smem_ptr_flag_bitsILi8EEENSQ_INS5_IJNSA_ILi8EEESG_EEENS5_IJSG_SC_EEEEEEEvNS4_8identityESY_S18_vS19_EENS_8epilogue10collective6detail29Sm90TmaWarpSpecializedAdapterINS1C_15DefaultEpilogueIaSJ_SJ_NS1B_6thread17LinearCombinationIaLi1EiiLNS1G_9ScaleType4KindE0ELNS_15FloatRoundStyleE2EaEENS1_15EpilogueDefaultEEEEEvvEEEEvNT_6ParamsE)
        .other          _ZN7cutlass13device_kernelINS_4gemm6kernel13GemmUniversalIN4cute5tupleIJiiiiEEENS1_10collective13CollectiveMmaINS1_34MainloopSm90TmaGmmaWarpSpecializedILi11ENS5_IJNS4_1CILi4EEESB_NSA_ILi1EEEEEENS1_32KernelTmaWarpSpecializedPingpongEEENS5_IJNSA_ILi64EEENSA_ILi256EEESG_EEEaNS5_IJlSC_lEEEaSJ_NS4_8TiledMMAINS4_8MMA_AtomIJNS4_4SM904GMMA27MMA_64x256x32_S32S8S8_SS_TNEEEENS4_6LayoutINS5_IJSC_SC_SC_EEENS5_IJNSA_ILi0EEESS_SS_EEEEENS5_IJNS4_10UnderscoreESV_SV_EEEEENS4_23SM90_TMA_LOAD_MULTICASTENS4_14ComposedLayoutINS4_7SwizzleILi2ELi4ELi3EEENS4_18smem_ptr_flag_bitsILi8EEENSQ_INS5_IJNSA_ILi8EEESG_EEENS5_IJSG_SC_EEEEEEEvNS4_8identityESY_S18_vS19_EENS_8epilogue10collective6detail29Sm90TmaWarpSpecializedAdapterINS1C_15DefaultEpilogueIaSJ_SJ_NS1B_6thread17LinearCombinationIaLi1EiiLNS1G_9ScaleType4KindE0ELNS_15FloatRoundStyleE2EaEENS1_15EpilogueDefaultEEEEEvvEEEEvNT_6ParamsE,@"STO_CUDA_ENTRY STV_DEFAULT"
_ZN7cutlass13device_kernelINS_4gemm6kernel13GemmUniversalIN4cute5tupleIJiiiiEEENS1_10collective13CollectiveMmaINS1_34MainloopSm90TmaGmmaWarpSpecializedILi11ENS5_IJNS4_1CILi4EEESB_NSA_ILi1EEEEEENS1_32KernelTmaWarpSpecializedPingpongEEENS5_IJNSA_ILi64EEENSA_ILi256EEESG_EEEaNS5_IJlSC_lEEEaSJ_NS4_8TiledMMAINS4_8MMA_AtomIJNS4_4SM904GMMA27MMA_64x256x32_S32S8S8_SS_TNEEEENS4_6LayoutINS5_IJSC_SC_SC_EEENS5_IJNSA_ILi0EEESS_SS_EEEEENS5_IJNS4_10UnderscoreESV_SV_EEEEENS4_23SM90_TMA_LOAD_MULTICASTENS4_14ComposedLayoutINS4_7SwizzleILi2ELi4ELi3EEENS4_18smem_ptr_flag_bitsILi8EEENSQ_INS5_IJNSA_ILi8EEESG_EEENS5_IJSG_SC_EEEEEEEvNS4_8identityESY_S18_vS19_EENS_8epilogue10collective6detail29Sm90TmaWarpSpecializedAdapterINS1C_15DefaultEpilogueIaSJ_SJ_NS1B_6thread17LinearCombinationIaLi1EiiLNS1G_9ScaleType4KindE0ELNS_15FloatRoundStyleE2EaEENS1_15EpilogueDefaultEEEEEvvEEEEvNT_6ParamsE:
[----:B------:R-:W0:Y:S02]  /*0000*/  LDC R1, c[0x0][0x28] ;  /* 0x00000a00ff017b82 */ /* 0x000e240000000800 */
[----:B0-----:R-:W-:Y:S01]  /*0010*/  VIADD R1, R1, 0xfffffff8 ;  /* 0xfffffff801017836 */ /* 0x001fe20000000000 */
[----:B------:R-:W0:Y:S01]  /*0020*/  S2R R4, SR_TID.X ;  /* 0x0000000000047919 */ /* 0x000e220000002100 */
[----:B------:R-:W-:Y:S01]  /*0030*/  ELECT P0, URZ, PT ;  /* 0x00000000003f782f */ /* 0x000fe20003800000 */
[----:B------:R-:W-:Y:S01]  /*0040*/  BSSY B0, `(.L_x_0) ;  /* 0x000000f000007945 */ /* 0x000fe20003800000 */
[--C-:B0-----:R-:W-:Y:S02]  /*0050*/  SHF.R.U32.HI R2, RZ, 0x5, R4.reuse ;  /* 0x00000005ff027819 */ /* 0x101fe40000011604 */
[----:B------:R-:W-:-:S03]  /*0060*/  SHF.R.U32.HI R7, RZ, 0x7, R4 ;  /* 0x00000007ff077819 */ /* 0x000fc60000011604 */
[----:B------:R-:W0:Y:S04]  /*0070*/  SHFL.IDX PT, R5, R2, RZ, 0x1f ;  /* 0x00001fff02057589 */ /* 0x000e2800000e0000 */
[----:B------:R1:W2:Y:S01]  /*0080*/  SHFL.IDX PT, R10, R7, RZ, 0x1f ;  /* 0x00001fff070a7589 */ /* 0x0002a200000e0000 */
[----:B0-----:R-:W-:-:S13]  /*0090*/  ISETP.NE.OR P0, PT, R5, RZ, !P0 ;  /* 0x000000ff0500720c */ /* 0x001fda0004705670 */
[----:B-12---:R-:W-:Y:S05]  /*00a0*/  @P0 BRA `(.L_x_1) ;  /* 0x0000000000200947 */ /* 0x006fea0003800000 */
[----:B------:R-:W-:Y:S02]  /*00b0*/  ULDC.64 UR4, c[0x0][0x198] ;  /* 0x0000660000047ab9 */ /* 0x000fe40000000a00 */
[----:B------:R-:W-:Y:S02]  /*00c0*/  UIADD3 UR6, UP0, UR4, 0xf0, URZ ;  /* 0x000000f004067890 */ /* 0x000fe4000ff1e03f */
[----:B------:R-:W-:Y:S02]  /*00d0*/  UIADD3 UR4, UP1, UR4, 0x1f0, URZ ;  /* 0x000001f004047890 */ /* 0x000fe4000ff3e03f */
[----:B------:R-:W-:Y:S02]  /*00e0*/  UIADD3.X UR7, URZ, UR5, URZ, UP0, !UPT ;  /* 0x000000053f077290 */ /* 0x000fe400087fe43f */
[----:B------:R-:W-:-:S07]  /*00f0*/  UIADD3.X UR5, URZ, UR5, URZ, UP1, !UPT ;  /* 0x000000053f057290 */ /* 0x000fce0008ffe43f */
[----:B------:R0:W-:Y:S02]  /*0100*/  UTMACCTL.PF [UR6] ;  /* 0x00000000060079b9 */ /* 0x0001e40008040000 */
[----:B------:R0:W-:Y:S02]  /*0110*/  UTMACCTL.PF [UR4] ;  /* 0x00000000040079b9 */ /* 0x0001e40008040000 */
[----:B0-----:R-:W-:Y:S01]  /*0120*/  NOP ;  /* 0x0000000000007918 */ /* 0x001fe20000000000 */
.L_x_1:
[----:B------:R-:W-:Y:S05]  /*0130*/  BSYNC B0 ;  /* 0x0000000000007941 */ /* 0x000fea0003800000 */
.L_x_0:
[----:B------:R-:W0:Y:S01]  /*0140*/  SHFL.IDX PT, R8, R2, RZ, 0x1f ;  /* 0x00001fff02087589 */ /* 0x000e2200000e0000 */
[----:B------:R-:W-:-:S04]  /*0150*/  SHF.R.S32.HI R3, RZ, 0x1f, R4 ;  /* 0x0000001fff037819 */ /* 0x000fc80000011404 */
[----:B------:R-:W-:-:S04]  /*0160*/  LEA.HI R3, R3, R4, RZ, 0x7 ;  /* 0x0000000403037211 */ /* 0x000fc800078f38ff */
[----:B------:R-:W-:-:S05]  /*0170*/  LOP3.LUT R3, R3, 0xffffff80, RZ, 0xc0, !PT ;  /* 0xffffff8003037812 */ /* 0x000fca00078ec0ff */
[----:B------:R-:W-:Y:S01]  /*0180*/  IMAD.IADD R3, R4, 0x1, -R3 ;  /* 0x0000000104037824 */ /* 0x000fe200078e0a03 */
[----:B0-----:R-:W-:-:S13]  /*0190*/  ISETP.NE.AND P0, PT, R8, RZ, PT ;  /* 0x000000ff0800720c */ /* 0x001fda0003f05270 */
[----:B------:R-:W-:Y:S05]  /*01a0*/  @P0 BRA `(.L_x_2) ;  /* 0x00000000009c0947 */ /* 0x000fea0003800000 */
[----:B------:R-:W-:Y:S01]  /*01b0*/  ELECT P0, URZ, PT ;  /* 0x00000000003f782f */ /* 0x000fe20003800000 */
[----:B------:R-:W-:-:S12]  /*01c0*/  BSSY B0, `(.L_x_2) ;  /* 0x0000025000007945 */ /* 0x000fd80003800000 */
[----:B------:R-:W-:Y:S05]  /*01d0*/  @!P0 BRA `(.L_x_3) ;  /* 0x00000000008c8947 */ /* 0x000fea0003800000 */
[----:B------:R-:W0:Y:S01]  /*01e0*/  S2UR UR8, SR_CgaCtaId ;  /* 0x00000000000879c3 */ /* 0x000e220000008800 */
[----:B------:R-:W-:Y:S01]  /*01f0*/  UMOV UR4, 0x400 ;  /* 0x0000040000047882 */ /* 0x000fe20000000000 */
[----:B------:R-:W-:Y:S01]  /*0200*/  UMOV UR5, 0x1 ;  /* 0x0000000100057882 */ /* 0x000fe20000000000 */
[----:B------:R-:W-:Y:S02]  /*0210*/  UMOV UR6, 0x7 ;  /* 0x0000000700067882 */ /* 0x000fe40000000000 */
[----:B------:R-:W-:-:S04]  /*0220*/  UIADD3 UR6, -UR6, 0x100000, URZ ;  /* 0x0010000006067890 */ /* 0x000fc8000fffe13f */
[----:B------:R-:W-:Y:S02]  /*0230*/  USHF.L.U32 UR7, UR6, 0xb, URZ ;  /* 0x0000000b06077899 */ /* 0x000fe4000800063f */
[----:B------:R-:W-:Y:S02]  /*0240*/  USHF.L.U32 UR6, UR6, 0x1, URZ ;  /* 0x0000000106067899 */ /* 0x000fe4000800063f */
[----:B0-----:R-:W-:Y:S02]  /*0250*/  ULEA UR8, UR8, UR4, 0x18 ;  /* 0x0000000408087291 */ /* 0x001fe4000f8ec03f */
[----:B------:R-:W-:-:S04]  /*0260*/  UIADD3 UR4, -UR5, 0x100000, URZ ;  /* 0x0010000005047890 */ /* 0x000fc8000fffe13f */
[----:B------:R-:W-:Y:S02]  /*0270*/  USHF.L.U32 UR5, UR4, 0xb, URZ ;  /* 0x0000000b04057899 */ /* 0x000fe4000800063f */
[----:B------:R-:W-:Y:S01]  /*0280*/  USHF.L.U32 UR4, UR4, 0x1, URZ ;  /* 0x0000000104047899 */ /* 0x000fe2000800063f */
[----:B------:R-:W0:Y:S11]  /*0290*/  FENCE.VIEW.ASYNC.S ;  /* 0x00000000000073c6 */ /* 0x000e360000000000 */
[----:B0-----:R0:W1:Y:S01]  /*02a0*/  SYNCS.EXCH.64 URZ, [UR8], UR4 ;  /* 0x00000004083f75b2 */ /* 0x0010620008000100 */
[----:B------:R0:W2:Y:S01]  /*02b0*/  SYNCS.EXCH.64 URZ, [UR8+0x58], UR6 ;  /* 0x00005806083f75b2 */ /* 0x0000a20008000100 */
[----:B------:R0:W3:Y:S01]  /*02c0*/  SYNCS.EXCH.64 URZ, [UR8+0x8], UR4 ;  /* 0x00000804083f75b2 */ /* 0x0000e20008000100 */
[----:B------:R0:W4:Y:S01]  /*02d0*/  SYNCS.EXCH.64 URZ, [UR8+0x60], UR6 ;  /* 0x00006006083f75b2 */ /* 0x0001220008000100 */
[----:B------:R0:W0:Y:S01]  /*02e0*/  SYNCS.EXCH.64 URZ, [UR8+0x10], UR4 ;  /* 0x00001004083f75b2 */ /* 0x0000220008000100 */
        /* <DEDUP_REMOVED lines=17> */
[----:B------:R-:W-:Y:S01]  /*0400*/  NOP ;  /* 0x0000000000007918 */ /* 0x000fe20000000000 */
.L_x_3:
[----:B0-----:R-:W-:Y:S05]  /*0410*/  BSYNC B0 ;  /* 0x0000000000007941 */ /* 0x001fea0003800000 */
.L_x_2:
[----:B------:R-:W0:Y:S01]  /*0420*/  S2UR UR12, SR_CTAID.X ;  /* 0x00000000000c79c3 */ /* 0x000e220000002500 */
[----:B------:R-:W-:Y:S01]  /*0430*/  SHF.R.S32.HI R0, RZ, 0x1f, R3 ;  /* 0x0000001fff007819 */ /* 0x000fe20000011403 */
[----:B------:R-:W5:Y:S01]  /*0440*/  SHFL.IDX PT, R15, R2, RZ, 0x1f ;  /* 0x00001fff020f7589 */ /* 0x000f6200000e0000 */
[----:B------:R-:W-:Y:S02]  /*0450*/  SHF.R.S32.HI R11, RZ, 0x1f, R8 ;  /* 0x0000001fff0b7819 */ /* 0x000fe40000011408 */
[----:B------:R-:W-:Y:S02]  /*0460*/  ELECT P0, URZ, PT ;  /* 0x00000000003f782f */ /* 0x000fe40003800000 */
[----:B------:R-:W-:Y:S01]  /*0470*/  LEA.HI R6, R0, R3, RZ, 0x3 ;  /* 0x0000000300067211 */ /* 0x000fe200078f18ff */
[----:B------:R1:W2:Y:S01]  /*0480*/  SHFL.IDX PT, R13, R2, RZ, 0x1f ;  /* 0x00001fff020d7589 */ /* 0x0002a200000e0000 */
[----:B------:R-:W-:Y:S01]  /*0490*/  LEA.HI R11, R11, R8, RZ, 0x2 ;  /* 0x000000080b0b7211 */ /* 0x000fe200078f10ff */
[----:B------:R-:W3:Y:S01]  /*04a0*/  LDC R14, c[0x0][0x140] ;  /* 0x00005000ff0e7b82 */ /* 0x000ee20000000800 */
[----:B------:R-:W-:-:S02]  /*04b0*/  SHF.R.S32.HI R9, RZ, 0x3, R6 ;  /* 0x00000003ff097819 */ /* 0x000fc40000011406 */
[----:B------:R-:W-:Y:S02]  /*04c0*/  ELECT P1, URZ, PT ;  /* 0x00000000003f782f */ /* 0x000fe40003820000 */
[----:B------:R-:W-:Y:S01]  /*04d0*/  SHF.R.S32.HI R12, RZ, 0x1f, R6 ;  /* 0x0000001fff0c7819 */ /* 0x000fe20000011406 */
[----:B------:R-:W-:Y:S01]  /*04e0*/  ULDC UR4, c[0x0][0x150] ;  /* 0x0000540000047ab9 */ /* 0x000fe20000000800 */
[----:B------:R-:W4:Y:S01]  /*04f0*/  S2R R6, SR_CTAID.Y ;  /* 0x0000000000067919 */ /* 0x000f220000002600 */
[----:B------:R-:W-:Y:S01]  /*0500*/  LOP3.LUT R11, R11, 0x3ffffffc, RZ, 0xc0, !PT ;  /* 0x3ffffffc0b0b7812 */ /* 0x000fe200078ec0ff */
[----:B------:R-:W-:Y:S01]  /*0510*/  UMOV UR11, 0x80 ;  /* 0x00000080000b7882 */ /* 0x000fe20000000000 */
[----:B------:R-:W-:Y:S01]  /*0520*/  LEA.HI R12, R12, R9, RZ, 0x2 ;  /* 0x000000090c0c7211 */ /* 0x000fe200078f10ff */
[----:B------:R-:W4:Y:S01]  /*0530*/  LDC R25, c[0x0][0x148] ;  /* 0x00005200ff197b82 */ /* 0x000f220000000800 */
[----:B-1----:R-:W-:Y:S01]  /*0540*/  SHF.R.S32.HI R2, RZ, 0x1f, R5 ;  /* 0x0000001fff027819 */ /* 0x002fe20000011405 */
[----:B------:R-:W-:Y:S01]  /*0550*/  IMAD.IADD R11, R8, 0x1, -R11 ;  /* 0x00000001080b7824 */ /* 0x000fe200078e0a0b */
[----:B------:R-:W-:Y:S01]  /*0560*/  LOP3.LUT R12, R12, 0xfffffffc, RZ, 0xc0, !PT ;  /* 0xfffffffc0c0c7812 */ /* 0x000fe200078ec0ff */
[----:B------:R-:W-:Y:S01]  /*0570*/  NOP ;  /* 0x0000000000007918 */ /* 0x000fe20000000000 */
[----:B------:R-:W-:Y:S01]  /*0580*/  LEA.HI R2, R2, R5, RZ, 0x2 ;  /* 0x0000000502027211 */ /* 0x000fe200078f10ff */
[----:B------:R-:W-:Y:S01]  /*0590*/  NOP ;  /* 0x0000000000007918 */ /* 0x000fe20000000000 */
[C---:B------:R-:W-:Y:S01]  /*05a0*/  VIADD R35, R10.reuse, 0xffffffff ;  /* 0xffffffff0a237836 */ /* 0x040fe20000000000 */
[----:B------:R-:W-:Y:S01]  /*05b0*/  ISETP.NE.AND P3, PT, R10, RZ, PT ;  /* 0x000000ff0a00720c */ /* 0x000fe20003f65270 */
[----:B------:R-:W-:Y:S01]  /*05c0*/  IMAD.IADD R12, R9, 0x1, -R12 ;  /* 0x00000001090c7824 */ /* 0x000fe200078e0a0c */
[----:B0-----:R-:W-:Y:S01]  /*05d0*/  I2FP.F32.U32 R9, UR12 ;  /* 0x0000000c00097c45 */ /* 0x001fe20008201000 */
[----:B------:R-:W-:Y:S01]  /*05e0*/  IMAD.MOV.U32 R154, RZ, RZ, 0x1 ;  /* 0x00000001ff9a7424 */ /* 0x000fe200078e00ff */
[----:B-----5:R-:W-:Y:S01]  /*05f0*/  ISETP.NE.OR P0, PT, R15, RZ, !P0 ;  /* 0x000000ff0f00720c */ /* 0x020fe20004705670 */
[----:B------:R-:W-:Y:S01]  /*0600*/  IMAD R11, R11, 0x4, R12 ;  /* 0x000000040b0b7824 */ /* 0x000fe200078e020c */
[----:B--2---:R-:W-:Y:S01]  /*0610*/  ISETP.NE.OR P1, PT, R13, RZ, !P1 ;  /* 0x000000ff0d00720c */ /* 0x004fe20004f25670 */
[----:B------:R-:W-:Y:S01]  /*0620*/  FMUL R9, R9, UR4 ;  /* 0x0000000409097c20 */ /* 0x000fe20008400000 */
[----:B------:R-:W0:Y:S01]  /*0630*/  LDC R13, c[0x0][0x144] ;  /* 0x00005100ff0d7b82 */ /* 0x000e220000000800 */
[----:B---3--:R-:W-:Y:S01]  /*0640*/  ISETP.EQ.U32.AND P2, PT, R14, 0x1, PT ;  /* 0x000000010e00780c */ /* 0x008fe20003f42070 */
[----:B------:R-:W-:Y:S01]  /*0650*/  ULDC UR4, c[0x0][0x154] ;  /* 0x0000550000047ab9 */ /* 0x000fe20000000800 */
[----:B------:R-:W-:-:S02]  /*0660*/  SHF.R.S32.HI R8, RZ, 0x1f, R11 ;  /* 0x0000001fff087819 */ /* 0x000fc4000001140b */
[----:B------:R-:W1:Y:S01]  /*0670*/  F2I.U32.TRUNC.NTZ R9, R9 ;  /* 0x0000000900097305 */ /* 0x000e62000020f000 */
[----:B------:R-:W-:Y:S02]  /*0680*/  LOP3.LUT R2, R2, 0xfffffffc, RZ, 0xc0, !PT ;  /* 0xfffffffc02027812 */ /* 0x000fe400078ec0ff */
[----:B------:R-:W-:Y:S01]  /*0690*/  LEA.HI R8, R8, R11, RZ, 0x2 ;  /* 0x0000000b08087211 */ /* 0x000fe200078f10ff */
[----:B------:R-:W-:Y:S01]  /*06a0*/  VOTEU.ALL UP2, P0 ;  /* 0x00000000003f7886 */ /* 0x000fe20000040000 */
[----:B------:R-:W-:Y:S01]  /*06b0*/  VOTEU.ALL UP0, P0 ;  /* 0x00000000003f7886 */ /* 0x000fe20000000000 */
[----:B------:R-:W-:Y:S01]  /*06c0*/  VOTEU.ALL UP3, P1 ;  /* 0x00000000003f7886 */ /* 0x000fe20000860000 */
[----:B----4-:R-:W-:Y:S01]  /*06d0*/  I2FP.F32.U32 R12, R6 ;  /* 0x00000006000c7245 */ /* 0x010fe20000201000 */
[----:B------:R-:W-:Y:S01]  /*06e0*/  IMAD.IADD R5, R5, 0x1, -R2 ;  /* 0x0000000105057824 */ /* 0x000fe200078e0a02 */
[----:B------:R-:W2:Y:S01]  /*06f0*/  @!UP2 S2UR UR7, SR_CgaCtaId ;  /* 0x000000000007a9c3 */ /* 0x000ea20000008800 */
[----:B------:R-:W-:Y:S01]  /*0700*/  LOP3.LUT R8, R8, 0xfffffffc, RZ, 0xc0, !PT ;  /* 0xfffffffc08087812 */ /* 0x000fe200078ec0ff */
[----:B------:R-:W-:-:S02]  /*0710*/  IMAD.SHL.U32 R2, R11, 0x4, RZ ;  /* 0x000000040b027824 */ /* 0x000fc400078e00ff */
[----:B------:R-:W-:Y:S01]  /*0720*/  FMUL R12, R12, UR4 ;  /* 0x000000040c0c7c20 */ /* 0x000fe20008400000 */
[----:B------:R-:W-:Y:S01]  /*0730*/  UMOV UR4, 0x20 ;  /* 0x0000002000047882 */ /* 0x000fe20000000000 */
[----:B------:R-:W-:Y:S01]  /*0740*/  @!UP2 UMOV UR6, 0x400 ;  /* 0x000004000006a882 */ /* 0x000fe20000000000 */
[----:B-1----:R-:W-:Y:S01]  /*0750*/  IMAD.MOV R14, RZ, RZ, -R9 ;  /* 0x000000ffff0e7224 */ /* 0x002fe200078e0a09 */
[C---:B------:R-:W-:Y:S01]  /*0760*/  LOP3.LUT R155, R11.reuse, 0xc, R2, 0x78, !PT ;  /* 0x0000000c0b9b7812 */ /* 0x040fe200078e7802 */
[----:B------:R-:W1:Y:S01]  /*0770*/  @!UP3 S2UR UR10, SR_CgaCtaId ;  /* 0x00000000000ab9c3 */ /* 0x000e620000008800 */
[----:B------:R-:W-:Y:S01]  /*0780*/  IMAD.IADD R8, R11, 0x1, -R8 ;  /* 0x000000010b087824 */ /* 0x000fe200078e0a08 */
[----:B------:R-:W3:Y:S01]  /*0790*/  F2I.U32.TRUNC.NTZ R12, R12 ;  /* 0x0000000c000c7305 */ /* 0x000ee2000020f000 */
[----:B0-----:R-:W-:Y:S01]  /*07a0*/  IMAD R21, R13, R14, UR12 ;  /* 0x0000000c0d157e24 */ /* 0x001fe2000f8e020e */
[----:B------:R-:W-:-:S04]  /*07b0*/  @!UP2 UIADD3 UR4, -UR4, 0x100000, URZ ;  /* 0x001000000404a890 */ /* 0x000fc8000fffe13f */
[----:B------:R-:W-:Y:S02]  /*07c0*/  @!UP2 USHF.L.U32 UR5, UR4, 0xb, URZ ;  /* 0x0000000b0405a899 */ /* 0x000fe4000800063f */
[----:B------:R-:W-:Y:S01]  /*07d0*/  @!UP2 USHF.L.U32 UR4, UR4, 0x1, URZ ;  /* 0x000000010404a899 */ /* 0x000fe2000800063f */
[----:B------:R-:W-:Y:S01]  /*07e0*/  ISETP.GE.U32.AND P6, PT, R35, 0x2, PT ;  /* 0x000000022300780c */ /* 0x000fe20003fc6070 */
[----:B------:R-:W-:Y:S01]  /*07f0*/  @!UP3 UMOV UR9, 0x400 ;  /* 0x000004000009b882 */ /* 0x000fe20000000000 */
[----:B------:R-:W-:Y:S01]  /*0800*/  VOTEU.ALL UP4, P1 ;  /* 0x00000000003f7886 */ /* 0x000fe20000880000 */
[----:B------:R-:W-:Y:S01]  /*0810*/  ISETP.NE.AND P4, PT, R8, R21, PT ;  /* 0x000000150800720c */ /* 0x000fe20003f85270 */
[----:B------:R-:W-:Y:S01]  /*0820*/  VOTEU.ALL UP5, P1 ;  /* 0x00000000003f7886 */ /* 0x000fe200008a0000 */
[----:B------:R-:W-:Y:S01]  /*0830*/  VOTEU.ALL UP1, P0 ;  /* 0x00000000003f7886 */ /* 0x000fe20000020000 */
[----:B------:R-:W-:Y:S01]  /*0840*/  LOP3.LUT P0, RZ, R3, 0x7, RZ, 0xc0, !PT ;  /* 0x0000000703ff7812 */ /* 0x000fe2000780c0ff */
[----:B------:R0:W4:Y:S03]  /*0850*/  SHFL.IDX PT, R14, R7, RZ, 0x1f ;  /* 0x00001fff070e7589 */ /* 0x00012600000e0000 */
[----:B------:R-:W-:Y:S01]  /*0860*/  ISETP.LT.U32.AND P0, PT, R155, 0x10, !P0 ;  /* 0x000000109b00780c */ /* 0x000fe20004701070 */
[----:B--2---:R-:W-:Y:S01]  /*0870*/  @!UP2 ULEA UR8, UR7, UR6, 0x18 ;  /* 0x000000060708a291 */ /* 0x004fe2000f8ec03f */
[----:B---3--:R-:W-:Y:S01]  /*0880*/  IMAD.MOV R20, RZ, RZ, -R12 ;  /* 0x000000ffff147224 */ /* 0x008fe200078e0a0c */
[----:B------:R-:W-:-:S04]  /*0890*/  @!UP3 UIADD3 UR6, -UR11, 0x100000, URZ ;  /* 0x001000000b06b890 */ /* 0x000fc8000fffe13f */
[----:B------:R-:W-:Y:S02]  /*08a0*/  @!UP3 USHF.L.U32 UR7, UR6, 0xb, URZ ;  /* 0x0000000b0607b899 */ /* 0x000fe4000800063f */
[----:B------:R-:W-:Y:S01]  /*08b0*/  @!UP3 USHF.L.U32 UR6, UR6, 0x1, URZ ;  /* 0x000000010606b899 */ /* 0x000fe2000800063f */
[----:B------:R-:W-:Y:S01]  /*08c0*/  VOTEU.ALL UP2, P1 ;  /* 0x00000000003f7886 */ /* 0x000fe20000840000 */
[----:B------:R-:W-:Y:S01]  /*08d0*/  @P4 SHF.R.S32.HI R2, RZ, 0x1f, R155 ;  /* 0x0000001fff024819 */ /* 0x000fe2000001149b */
[----:B------:R-:W-:Y:S01]  /*08e0*/  IMAD R9, R25, R20, R6 ;  /* 0x0000001419097224 */ /* 0x000fe200078e0206 */
[----:B-1----:R-:W-:Y:S02]  /*08f0*/  @!UP3 ULEA UR9, UR10, UR9, 0x18 ;  /* 0x000000090a09b291 */ /* 0x002fe4000f8ec03f */
[----:B------:R-:W-:Y:S01]  /*0900*/  @P4 LEA.HI R2, R2, R155, RZ, 0x2 ;  /* 0x0000009b02024211 */ /* 0x000fe200078f10ff */
[----:B------:R-:W-:Y:S01]  /*0910*/  VOTEU.ALL UP3, P1 ;  /* 0x00000000003f7886 */ /* 0x000fe20000860000 */
[----:B------:R-:W-:Y:S01]  /*0920*/  ISETP.NE.AND P1, PT, R5, 0x3, PT ;  /* 0x000000030500780c */ /* 0x000fe20003f25270 */
[----:B------:R-:W1:Y:S02]  /*0930*/  FENCE.VIEW.ASYNC.S ;  /* 0x00000000000073c6 */ /* 0x000e640000000000 */
[----:B-1----:R0:W1:Y:S01]  /*0940*/  @!UP0 SYNCS.EXCH.64 URZ, [UR8+0xe0], UR4 ;  /* 0x0000e004083f85b2 */ /* 0x0020620008000100 */
[----:B------:R-:W-:-:S02]  /*0950*/  @P4 SHF.R.S32.HI R2, RZ, 0x2, R2 ;  /* 0x00000002ff024819 */ /* 0x000fc40000011402 */
[----:B------:R-:W-:Y:S02]  /*0960*/  ISETP.EQ.OR P1, PT, R5, RZ, !P1 ;  /* 0x000000ff0500720c */ /* 0x000fe40004f22670 */
[----:B------:R-:W-:Y:S02]  /*0970*/  @P4 ISETP.NE.AND P5, PT, R2, R9, PT ;  /* 0x000000090200420c */ /* 0x000fe40003fa5270 */
[----:B------:R-:W-:Y:S02]  /*0980*/  ISETP.EQ.AND P1, PT, R10, RZ, P1 ;  /* 0x000000ff0a00720c */ /* 0x000fe40000f22270 */
[----:B------:R-:W-:Y:S02]  /*0990*/  SEL R9, RZ, 0x1, !P0 ;  /* 0x00000001ff097807 */ /* 0x000fe40004000000 */
[----:B------:R-:W-:Y:S02]  /*09a0*/  @P4 SEL R154, RZ, 0x1, P5 ;  /* 0x00000001ff9a4807 */ /* 0x000fe40002800000 */
[----:B------:R-:W-:-:S02]  /*09b0*/  SEL R16, RZ, 0x1, !P1 ;  /* 0x00000001ff107807 */ /* 0x000fc40004800000 */
[----:B------:R-:W-:Y:S01]  /*09c0*/  LOP3.LUT R154, R154, R9, RZ, 0xc0, !PT ;  /* 0x000000099a9a7212 */ /* 0x000fe200078ec0ff */
[----:B------:R0:W2:Y:S01]  /*09d0*/  @!UP1 SYNCS.EXCH.64 URZ, [UR8+0xe8], UR4 ;  /* 0x0000e804083f95b2 */ /* 0x0000a20008000100 */
[----:B------:R-:W-:Y:S01]  /*09e0*/  NOP ;  /* 0x0000000000007918 */ /* 0x000fe20000000000 */
[----:B------:R-:W-:Y:S01]  /*09f0*/  SEL R16, R16, 0x2, P6 ;  /* 0x0000000210107807 */ /* 0x000fe20003000000 */
[----:B------:R0:W3:Y:S01]  /*0a00*/  @!UP2 SYNCS.EXCH.64 URZ, [UR9+0xc0], UR6 ;  /* 0x0000c006093fa5b2 */ /* 0x0000e20008000100 */
[----:B------:R0:W0:Y:S01]  /*0a10*/  @!UP3 SYNCS.EXCH.64 URZ, [UR9+0xc8], UR6 ;  /* 0x0000c806093fb5b2 */ /* 0x0000220008000100 */
[----:B------:R0:W0:Y:S01]  /*0a20*/  @!UP4 SYNCS.EXCH.64 URZ, [UR9+0xd0], UR6 ;  /* 0x0000d006093fc5b2 */ /* 0x0000220008000100 */
[----:B------:R0:W0:Y:S01]  /*0a30*/  @!UP5 SYNCS.EXCH.64 URZ, [UR9+0xd8], UR6 ;  /* 0x0000d806093fd5b2 */ /* 0x0000220008000100 */
[----:B------:R-:W-:Y:S01]  /*0a40*/  NOP ;  /* 0x0000000000007918 */ /* 0x000fe20000000000 */
[----:B-1--4-:R-:W-:Y:S05]  /*0a50*/  @!P2 BRA `(.L_x_4) ;  /* 0x000000000008a947 */ /* 0x012fea0003800000 */
[----:B0-23--:R-:W-:Y:S01]  /*0a60*/  UCGABAR_ARV ;  /* 0x00000000000079c7 */ /* 0x00dfe20008000000 */
[----:B------:R-:W-:Y:S05]  /*0a70*/  BRA `(.L_x_5) ;  /* 0x0000000000047947 */ /* 0x000fea0003800000 */
.L_x_4:
[----:B0-23--:R-:W-:Y:S01]  /*0a80*/  NOP ;  /* 0x0000000000007918 */ /* 0x00dfe20000000000 */
.L_x_5:
[----:B------:R-:W-:Y:S01]  /*0a90*/  ULDC.64 UR4, c[0x0][0x598] ;  /* 0x0001660000047ab9 */ /* 0x000fe20000000a00 */
[----:B------:R-:W-:Y:S01]  /*0aa0*/  ULDC.64 UR36, c[0x0][0x208] ;  /* 0x0000820000247ab9 */ /* 0x000fe20000000a00 */
[----:B------:R-:W-:-:S04]  /*0ab0*/  ISETP.NE.U32.AND P0, PT, RZ, UR4, PT ;  /* 0x00000004ff007c0c */ /* 0x000fc8000bf05070 */
[----:B------:R-:W-:-:S13]  /*0ac0*/  ISETP.NE.AND.EX P0, PT, RZ, UR5, PT, P0 ;  /* 0x00000005ff007c0c */ /* 0x000fda000bf05300 */
[----:B------:R-:W-:Y:S05]  /*0ad0*/  @!P0 BRA `(.L_x_6) ;  /* 0x00000000001c8947 */ /* 0x000fea0003800000 */
[----:B------:R-:W0:Y:S02]  /*0ae0*/  LDC.64 R8, c[0x0][0x598] ;  /* 0x00016600ff087b82 */ /* 0x000e240000000a00 */
[----:B0-----:R-:W2:Y:S02]  /*0af0*/  LDG.E.64 R8, desc[UR36][R8.64] ;  /* 0x0000002408087981 */ /* 0x001ea4000c1e1b00 */
[----:B--2---:R-:W-:-:S04]  /*0b00*/  ISETP.NE.U32.AND P0, PT, R8, RZ, PT ;  /* 0x000000ff0800720c */ /* 0x004fc80003f05070 */
[----:B------:R-:W-:-:S13]  /*0b10*/  ISETP.NE.AND.EX P0, PT, R9, RZ, PT, P0 ;  /* 0x000000ff0900720c */ /* 0x000fda0003f05300 */
[----:B------:R-:W-:Y:S05]  /*0b20*/  @!P0 BRA `(.L_x_6) ;  /* 0x0000000000088947 */ /* 0x000fea0003800000 */
[----:B------:R0:W5:Y:S01]  /*0b30*/  LD.E R153, desc[UR36][R8.64] ;  /* 0x0000002408997980 */ /* 0x000162000c101900 */
[----:B------:R-:W-:Y:S05]  /*0b40*/  BRA `(.L_x_7) ;  /* 0x0000000000247947 */ /* 0x000fea0003800000 */
.L_x_6:
[----:B------:R-:W-:Y:S02]  /*0b50*/  ULDC.64 UR4, c[0x0][0x588] ;  /* 0x0001620000047ab9 */ /* 0x000fe40000000a00 */
[----:B------:R-:W-:-:S04]  /*0b60*/  ISETP.NE.U32.AND P0, PT, RZ, UR4, PT ;  /* 0x00000004ff007c0c */ /* 0x000fc8000bf05070 */
[----:B------:R-:W-:-:S13]  /*0b70*/  ISETP.NE.AND.EX P0, PT, RZ, UR5, PT, P0 ;  /* 0x00000005ff007c0c */ /* 0x000fda000bf05300 */
[----:B------:R-:W-:Y:S05]  /*0b80*/  @!P0 BRA `(.L_x_8) ;  /* 0x00000000000c8947 */ /* 0x000fea0003800000 */
[----:B------:R-:W0:Y:S02]  /*0b90*/  LDC.64 R8, c[0x0][0x588] ;  /* 0x00016200ff087b82 */ /* 0x000e240000000a00 */
[----:B0-----:R1:W5:Y:S01]  /*0ba0*/  LDG.E R153, desc[UR36][R8.64] ;  /* 0x0000002408997981 */ /* 0x001362000c1e1900 */
[----:B------:R-:W-:Y:S05]  /*0bb0*/  BRA `(.L_x_7) ;  /* 0x0000000000087947 */ /* 0x000fea0003800000 */
.L_x_8:
[----:B------:R-:W-:Y:S02]  /*0bc0*/  ULDC UR4, c[0x0][0x580] ;  /* 0x0001600000047ab9 */ /* 0x000fe40000000800 */
[----:B------:R-:W-:-:S07]  /*0bd0*/  IMAD.U32 R153, RZ, RZ, UR4 ;  /* 0x00000004ff997e24 */ /* 0x000fce000f8e00ff */
.L_x_7:
[----:B------:R-:W-:Y:S02]  /*0be0*/  ULDC.64 UR4, c[0x0][0x5a0] ;  /* 0x0001680000047ab9 */ /* 0x000fe40000000a00 */
[----:B------:R-:W-:-:S04]  /*0bf0*/  ISETP.NE.U32.AND P0, PT, RZ, UR4, PT ;  /* 0x00000004ff007c0c */ /* 0x000fc8000bf05070 */
[----:B------:R-:W-:-:S13]  /*0c00*/  ISETP.NE.AND.EX P0, PT, RZ, UR5, PT, P0 ;  /* 0x00000005ff007c0c */ /* 0x000fda000bf05300 */
[----:B------:R-:W-:Y:S05]  /*0c10*/  @!P0 BRA `(.L_x_9) ;  /* 0x00000000001c8947 */ /* 0x000fea0003800000 */
[----:B01----:R-:W0:Y:S02]  /*0c20*/  LDC.64 R8, c[0x0][0x5a0] ;  /* 0x00016800ff087b82 */ /* 0x003e240000000a00 */
[----:B0-----:R-:W2:Y:S02]  /*0c30*/  LDG.E.64 R8, desc[UR36][R8.64] ;  /* 0x0000002408087981 */ /* 0x001ea4000c1e1b00 */
[----:B--2---:R-:W-:-:S04]  /*0c40*/  ISETP.NE.U32.AND P0, PT, R8, RZ, PT ;  /* 0x000000ff0800720c */ /* 0x004fc80003f05070 */
[----:B------:R-:W-:-:S13]  /*0c50*/  ISETP.NE.AND.EX P0, PT, R9, RZ, PT, P0 ;  /* 0x000000ff0900720c */ /* 0x000fda0003f05300 */
[----:B------:R-:W-:Y:S05]  /*0c60*/  @!P0 BRA `(.L_x_9) ;  /* 0x0000000000088947 */ /* 0x000fea0003800000 */
[----:B------:R0:W5:Y:S01]  /*0c70*/  LD.E R152, desc[UR36][R8.64] ;  /* 0x0000002408987980 */ /* 0x000162000c101900 */
[----:B------:R-:W-:Y:S05]  /*0c80*/  BRA `(.L_x_10) ;  /* 0x0000000000247947 */ /* 0x000fea0003800000 */
.L_x_9:
[----:B------:R-:W-:Y:S02]  /*0c90*/  ULDC.64 UR4, c[0x0][0x590] ;  /* 0x0001640000047ab9 */ /* 0x000fe40000000a00 */
[----:B------:R-:W-:-:S04]  /*0ca0*/  ISETP.NE.U32.AND P0, PT, RZ, UR4, PT ;  /* 0x00000004ff007c0c */ /* 0x000fc8000bf05070 */
[----:B------:R-:W-:-:S13]  /*0cb0*/  ISETP.NE.AND.EX P0, PT, RZ, UR5, PT, P0 ;  /* 0x00000005ff007c0c */ /* 0x000fda000bf05300 */
[----:B------:R-:W-:Y:S05]  /*0cc0*/  @!P0 BRA `(.L_x_11) ;  /* 0x00000000000c8947 */ /* 0x000fea0003800000 */
[----:B01----:R-:W0:Y:S02]  /*0cd0*/  LDC.64 R8, c[0x0][0x590] ;  /* 0x00016400ff087b82 */ /* 0x003e240000000a00 */
[----:B0-----:R1:W5:Y:S01]  /*0ce0*/  LDG.E R152, desc[UR36][R8.64] ;  /* 0x0000002408987981 */ /* 0x001362000c1e1900 */
[----:B------:R-:W-:Y:S05]  /*0cf0*/  BRA `(.L_x_10) ;  /* 0x0000000000087947 */ /* 0x000fea0003800000 */
.L_x_11:
[----:B------:R-:W-:Y:S02]  /*0d00*/  ULDC UR4, c[0x0][0x584] ;  /* 0x0001610000047ab9 */ /* 0x000fe40000000800 */
[----:B------:R-:W-:-:S07]  /*0d10*/  IMAD.U32 R152, RZ, RZ, UR4 ;  /* 0x00000004ff987e24 */ /* 0x000fce000f8e00ff */
.L_x_10:
[----:B------:R-:W2:Y:S01]  /*0d20*/  LDC R2, c[0x0][0x65c] ;  /* 0x00019700ff027b82 */ /* 0x000ea20000000800 */
[----:B------:R-:W-:Y:S01]  /*0d30*/  ULDC UR6, c[0x0][0x28c] ;  /* 0x0000a30000067ab9 */ /* 0x000fe20000000800 */
[----:B------:R-:W-:Y:S01]  /*0d40*/  ISETP.NE.AND P0, PT, R10, 0x2, PT ;  /* 0x000000020a00780c */ /* 0x000fe20003f05270 */
[----:B------:R-:W-:Y:S01]  /*0d50*/  UIADD3 UR6, UR6, 0x3f, URZ ;  /* 0x0000003f06067890 */ /* 0x000fe2000fffe03f */
[----:B01----:R-:W-:Y:S01]  /*0d60*/  IMAD.U32 R8, RZ, RZ, UR12 ;  /* 0x0000000cff087e24 */ /* 0x003fe2000f8e00ff */
[----:B------:R-:W-:Y:S01]  /*0d70*/  UMOV UR39, URZ ;  /* 0x0000003f00277c82 */ /* 0x000fe20008000000 */
[----:B------:R-:W-:Y:S01]  /*0d80*/  IMAD.MOV.U32 R9, RZ, RZ, RZ ;  /* 0x000000ffff097224 */ /* 0x000fe200078e00ff */
[----:B------:R-:W-:Y:S01]  /*0d90*/  USHF.R.S32.HI UR7, URZ, 0x1f, UR6 ;  /* 0x0000001f3f077899 */ /* 0x000fe20008011406 */
[----:B------:R-:W-:Y:S01]  /*0da0*/  UMOV UR38, URZ ;  /* 0x0000003f00267c82 */ /* 0x000fe20008000000 */
[----:B------:R-:W-:Y:S02]  /*0db0*/  ULDC.64 UR8, c[0x0][0x650] ;  /* 0x0001940000087ab9 */ /* 0x000fe40000000a00 */
[----:B------:R-:W-:-:S04]  /*0dc0*/  ULEA.HI UR7, UR7, UR6, URZ, 0x6 ;  /* 0x0000000607077291 */ /* 0x000fc8000f8f303f */
[----:B------:R-:W-:Y:S01]  /*0dd0*/  USHF.R.S32.HI UR40, URZ, 0x6, UR7 ;  /* 0x000000063f287899 */ /* 0x000fe20008011407 */
[----:B--2---:R-:W-:-:S13]  /*0de0*/  ISETP.NE.AND P1, PT, R2, 0x1, PT ;  /* 0x000000010200780c */ /* 0x004fda0003f25270 */
[----:B------:R-:W0:Y:S01]  /*0df0*/  @P1 LDC R19, c[0x0][0x10] ;  /* 0x00000400ff131b82 */ /* 0x000e220000000800 */
[----:B------:R-:W-:Y:S02]  /*0e00*/  @P1 IMAD.MOV.U32 R7, RZ, RZ, RZ ;  /* 0x000000ffff071224 */ /* 0x000fe400078e00ff */
[----:B------:R-:W-:-:S05]  /*0e10*/  @P1 IMAD.MOV.U32 R17, RZ, RZ, RZ ;  /* 0x000000ffff111224 */ /* 0x000fca00078e00ff */
[----:B------:R-:W1:Y:S01]  /*0e20*/  @!P1 LDC R11, c[0x0][0xc] ;  /* 0x00000300ff0b9b82 */ /* 0x000e620000000800 */
[----:B------:R-:W-:Y:S01]  /*0e30*/  ULDC UR4, c[0x0][0xc] ;  /* 0x0000030000047ab9 */ /* 0x000fe20000000800 */
[----:B------:R-:W-:Y:S02]  /*0e40*/  ULDC UR5, c[0x0][0x10] ;  /* 0x0000040000057ab9 */ /* 0x000fe40000000800 */
[----:B------:R-:W-:-:S04]  /*0e50*/  UIMAD.WIDE.U32 UR4, UR4, UR5, URZ ;  /* 0x00000005040472a5 */ /* 0x000fc8000f8e003f */
[----:B------:R-:W2:Y:S01]  /*0e60*/  LDC R2, c[0x0][0x14] ;  /* 0x00000500ff027b82 */ /* 0x000ea20000000800 */
[----:B0-----:R-:W-:-:S04]  /*0e70*/  @P1 IMAD.WIDE.U32 R18, R19, UR12, R6 ;  /* 0x0000000c13121c25 */ /* 0x001fc8000f8e0006 */
[----:B------:R-:W-:Y:S02]  /*0e80*/  @P1 IMAD.IADD R17, R19, 0x1, R17 ;  /* 0x0000000113111824 */ /* 0x000fe400078e0211 */
[----:B-1----:R-:W-:-:S04]  /*0e90*/  @!P1 IMAD.WIDE.U32 R8, R6, R11, R8 ;  /* 0x0000000b06089225 */ /* 0x002fc800078e0008 */
[----:B------:R-:W-:Y:S02]  /*0ea0*/  @!P1 IMAD.MOV.U32 R18, RZ, RZ, R8 ;  /* 0x000000ffff129224 */ /* 0x000fe400078e0008 */
[----:B------:R-:W-:Y:S02]  /*0eb0*/  @!P1 IMAD.MOV.U32 R17, RZ, RZ, R9 ;  /* 0x000000ffff119224 */ /* 0x000fe400078e0009 */
[----:B--2---:R-:W-:-:S04]  /*0ec0*/  IMAD.WIDE.U32 R12, R2, UR4, RZ ;  /* 0x00000004020c7c25 */ /* 0x004fc8000f8e00ff */
[----:B------:R-:W-:Y:S01]  /*0ed0*/  IMAD R23, R2, UR5, RZ ;  /* 0x0000000502177c24 */ /* 0x000fe2000f8e02ff */
[----:B------:R0:W-:Y:S03]  /*0ee0*/  STL.64 [R1], R12 ;  /* 0x0000000c01007387 */ /* 0x0001e60000100a00 */
[----:B------:R-:W-:Y:S01]  /*0ef0*/  IMAD.IADD R23, R13, 0x1, R23 ;  /* 0x000000010d177824 */ /* 0x000fe200078e0217 */
[----:B------:R-:W-:Y:S06]  /*0f00*/  @P0 BRA `(.L_x_12) ;  /* 0x0000000000200947 */ /* 0x000fec0003800000 */
[----:B------:R-:W-:Y:S01]  /*0f10*/  UISETP.GE.U32.AND UP0, UPT, UR40, 0xb, UPT ;  /* 0x0000000b2800788c */ /* 0x000fe2000bf06070 */
[----:B------:R-:W-:Y:S01]  /*0f20*/  IADD3 R18, P0, R18, R12, RZ ;  /* 0x0000000c12127210 */ /* 0x000fe20007f1e0ff */
[----:B------:R-:W-:Y:S01]  /*0f30*/  UIMAD.WIDE.U32 UR4, UR40, -0x45d1745d, URZ ;  /* 0xba2e8ba3280478a5 */ /* 0x000fe2000f8e003f */
[----:B------:R-:W-:-:S03]  /*0f40*/  UMOV UR38, URZ ;  /* 0x0000003f00267c82 */ /* 0x000fc60008000000 */
[----:B------:R-:W-:Y:S01]  /*0f50*/  USHF.R.U32.HI UR4, URZ, 0x3, UR5 ;  /* 0x000000033f047899 */ /* 0x000fe20008011605 */
[----:B------:R-:W-:-:S03]  /*0f60*/  IMAD.X R17, R23, 0x1, R17, P0 ;  /* 0x0000000117117824 */ /* 0x000fc600000e0611 */
[----:B------:R-:W-:Y:S02]  /*0f70*/  UIMAD UR39, UR4, -0xb, UR40 ;  /* 0xfffffff5042778a4 */ /* 0x000fe4000f8e0228 */
[----:B------:R-:W-:-:S12]  /*0f80*/  @UP0 ULOP3.LUT UR38, UR4, 0x1, URZ, 0xc0, !UPT ;  /* 0x0000000104260892 */ /* 0x000fd8000f8ec03f */
.L_x_12:
[----:B------:R-:W-:Y:S01]  /*0f90*/  ISETP.GE.U32.AND P0, PT, R18, UR8, PT ;  /* 0x0000000812007c0c */ /* 0x000fe2000bf06070 */
[----:B------:R-:W-:Y:S01]  /*0fa0*/  IMAD.MOV.U32 R19, RZ, RZ, -0x1 ;  /* 0xffffffffff137424 */ /* 0x000fe200078e00ff */
[----:B------:R-:W-:Y:S01]  /*0fb0*/  PRMT R8, RZ, 0x7610, R8 ;  /* 0x00007610ff087816 */ /* 0x000fe20000000008 */
[----:B------:R-:W-:Y:S01]  /*0fc0*/  IMAD.MOV.U32 R22, RZ, RZ, -0x1 ;  /* 0xffffffffff167424 */ /* 0x000fe200078e00ff */
[----:B------:R-:W-:Y:S01]  /*0fd0*/  ISETP.GE.U32.AND.EX P0, PT, R17, UR9, PT, P0 ;  /* 0x0000000911007c0c */ /* 0x000fe2000bf06100 */
[----:B------:R-:W-:-:S12]  /*0fe0*/  IMAD.MOV.U32 R2, RZ, RZ, -0x1 ;  /* 0xffffffffff027424 */ /* 0x000fd800078e00ff */
[----:B------:R-:W-:Y:S05]  /*0ff0*/  @P0 BRA `(.L_x_13) ;  /* 0x00000004002c0947 */ /* 0x000fea0003800000 */
[----:B------:R-:W1:Y:S01]  /*1000*/  LDC.64 R26, c[0x0][0x628] ;  /* 0x00018a00ff1a7b82 */ /* 0x000e620000000a00 */
[----:B------:R-:W-:Y:S02]  /*1010*/  IMAD.MOV.U32 R8, RZ, RZ, R18 ;  /* 0x000000ffff087224 */ /* 0x000fe400078e0012 */
[----:B------:R-:W-:-:S05]  /*1020*/  IMAD.MOV.U32 R9, RZ, RZ, R17 ;  /* 0x000000ffff097224 */ /* 0x000fca00078e0011 */
[----:B------:R-:W2:Y:S08]  /*1030*/  LDC R2, c[0x0][0x630] ;  /* 0x00018c00ff027b82 */ /* 0x000eb00000000800 */
[----:B------:R-:W3:Y:S01]  /*1040*/  LDC.64 R28, c[0x0][0x620] ;  /* 0x00018800ff1c7b82 */ /* 0x000ee20000000a00 */
[----:B-1----:R-:W-:-:S04]  /*1050*/  ISETP.NE.U32.AND P0, PT, R26, RZ, PT ;  /* 0x000000ff1a00720c */ /* 0x002fc80003f05070 */
[----:B------:R-:W-:-:S13]  /*1060*/  ISETP.NE.AND.EX P0, PT, R27, RZ, PT, P0 ;  /* 0x000000ff1b00720c */ /* 0x000fda0003f05300 */
[----:B--23--:R-:W-:Y:S05]  /*1070*/  @!P0 BRA `(.L_x_14) ;  /* 0x0000000000288947 */ /* 0x00cfea0003800000 */
[----:B0-----:R-:W0:Y:S02]  /*1080*/  LDC R13, c[0x0][0x634] ;  /* 0x00018d00ff0d7b82 */ /* 0x001e240000000800 */
[----:B0-----:R-:W-:-:S05]  /*1090*/  IADD3 R13, P0, R18, R13, RZ ;  /* 0x0000000d120d7210 */ /* 0x001fca0007f1e0ff */
[----:B------:R-:W-:-:S04]  /*10a0*/  IMAD.X R15, RZ, RZ, R17, P0 ;  /* 0x000000ffff0f7224 */ /* 0x000fc800000e0611 */
[----:B------:R-:W-:-:S04]  /*10b0*/  IMAD.WIDE.U32 R8, R15, R26, RZ ;  /* 0x0000001a0f087225 */ /* 0x000fc800078e00ff */
[----:B------:R-:W-:-:S04]  /*10c0*/  IMAD.WIDE.U32 R10, P0, R13, R27, R8 ;  /* 0x0000001b0d0a7225 */ /* 0x000fc80007800008 */
[----:B------:R-:W-:-:S04]  /*10d0*/  IMAD.WIDE.U32 R8, R13, R26, RZ ;  /* 0x0000001a0d087225 */ /* 0x000fc800078e00ff */
[----:B------:R-:W-:Y:S01]  /*10e0*/  IMAD.X R13, RZ, RZ, RZ, P0 ;  /* 0x000000ffff0d7224 */ /* 0x000fe200000e06ff */
[----:B------:R-:W-:Y:S01]  /*10f0*/  IADD3 RZ, P0, R9, R10, RZ ;  /* 0x0000000a09ff7210 */ /* 0x000fe20007f1e0ff */
[----:B------:R-:W-:-:S04]  /*1100*/  IMAD.MOV.U32 R12, RZ, RZ, R11 ;  /* 0x000000ffff0c7224 */ /* 0x000fc800078e000b */
[----:B------:R-:W-:-:S08]  /*1110*/  IMAD.WIDE.U32.X R8, R15, R27, R12, P0 ;  /* 0x0000001b0f087225 */ /* 0x000fd000000e040c */
.L_x_14:
[----:B------:R-:W1:Y:S01]  /*1120*/  LDC.64 R32, c[0x0][0x640] ;  /* 0x00019000ff207b82 */ /* 0x000e620000000a00 */
[-C--:B------:R-:W-:Y:S01]  /*1130*/  SHF.R.U64 R30, R8, R2.reuse, R9 ;  /* 0x00000002081e7219 */ /* 0x080fe20000001209 */
[----:B------:R-:W-:Y:S01]  /*1140*/  IMAD.MOV.U32 R19, RZ, RZ, R17 ;  /* 0x000000ffff137224 */ /* 0x000fe200078e0011 */
[----:B------:R-:W-:Y:S01]  /*1150*/  SHF.R.U32.HI R2, RZ, R2, R9 ;  /* 0x00000002ff027219 */ /* 0x000fe20000011609 */
[----:B------:R-:W-:Y:S01]  /*1160*/  IMAD.MOV.U32 R26, RZ, RZ, 0x1 ;  /* 0x00000001ff1a7424 */ /* 0x000fe200078e00ff */
[----:B------:R-:W-:-:S03]  /*1170*/  IADD3 R11, P0, RZ, -R30, RZ ;  /* 0x8000001eff0b7210 */ /* 0x000fc60007f1e0ff */
[----:B------:R-:W2:Y:S02]  /*1180*/  LDC R10, c[0x0][0x618] ;  /* 0x00018600ff0a7b82 */ /* 0x000ea40000000800 */
[----:B------:R-:W-:-:S04]  /*1190*/  IMAD.X R9, RZ, RZ, ~R2, P0 ;  /* 0x000000ffff097224 */ /* 0x000fc800000e0e02 */
[-C--:B------:R-:W-:Y:S02]  /*11a0*/  IMAD R2, R9, R28.reuse, RZ ;  /* 0x0000001c09027224 */ /* 0x080fe400078e02ff */
[----:B0-----:R-:W0:Y:S01]  /*11b0*/  LDC R13, c[0x0][0x608] ;  /* 0x00018200ff0d7b82 */ /* 0x001e220000000800 */
[----:B------:R-:W-:-:S04]  /*11c0*/  IMAD.WIDE.U32 R8, R11, R28, R18 ;  /* 0x0000001c0b087225 */ /* 0x000fc800078e0012 */
[----:B------:R-:W-:Y:S02]  /*11d0*/  IMAD R11, R11, R29, R2 ;  /* 0x0000001d0b0b7224 */ /* 0x000fe400078e0202 */
[----:B------:R-:W-:Y:S01]  /*11e0*/  IMAD.MOV.U32 R2, RZ, RZ, -0x1 ;  /* 0xffffffffff027424 */ /* 0x000fe200078e00ff */
[----:B------:R-:W3:Y:S01]  /*11f0*/  LDC R31, c[0x0][0x658] ;  /* 0x00019600ff1f7b82 */ /* 0x000ee20000000800 */
[----:B------:R-:W-:Y:S01]  /*1200*/  IMAD.IADD R9, R9, 0x1, R11 ;  /* 0x0000000109097824 */ /* 0x000fe200078e020b */
[----:B-1----:R-:W-:-:S04]  /*1210*/  ISETP.NE.U32.AND P0, PT, R32, RZ, PT ;  /* 0x000000ff2000720c */ /* 0x002fc80003f05070 */
[----:B------:R-:W-:Y:S02]  /*1220*/  ISETP.NE.AND.EX P0, PT, R33, RZ, PT, P0 ;  /* 0x000000ff2100720c */ /* 0x000fe40003f05300 */
[----:B------:R-:W1:Y:S01]  /*1230*/  LDC R29, c[0x0][0x600] ;  /* 0x00018000ff1d7b82 */ /* 0x000e620000000800 */
[-CC-:B--2---:R-:W-:Y:S02]  /*1240*/  SHF.R.U64 R27, R8, R10.reuse, R9.reuse ;  /* 0x0000000a081b7219 */ /* 0x184fe40000001209 */
[----:B------:R-:W-:-:S05]  /*1250*/  SHF.R.U32.HI R8, RZ, R10, R9 ;  /* 0x0000000aff087219 */ /* 0x000fca0000011609 */
[----:B------:R-:W2:Y:S01]  /*1260*/  LDC R22, c[0x0][0x648] ;  /* 0x00019200ff167b82 */ /* 0x000ea20000000800 */
[-CC-:B0-----:R-:W-:Y:S02]  /*1270*/  SHF.R.U64 R34, R27, R13.reuse, R8.reuse ;  /* 0x0000000d1b227219 */ /* 0x181fe40000001208 */
[----:B------:R-:W-:-:S05]  /*1280*/  SHF.R.U32.HI R8, RZ, R13, R8 ;  /* 0x0000000dff087219 */ /* 0x000fca0000011608 */
[----:B------:R-:W0:Y:S01]  /*1290*/  LDC R24, c[0x0][0x638] ;  /* 0x00018e00ff187b82 */ /* 0x000e220000000800 */
[-CC-:B---3--:R-:W-:Y:S02]  /*12a0*/  SHF.R.U64 R36, R34, R31.reuse, R8.reuse ;  /* 0x0000001f22247219 */ /* 0x188fe40000001208 */
[-C--:B------:R-:W-:Y:S02]  /*12b0*/  SHF.L.U32 R2, R2, R31.reuse, RZ ;  /* 0x0000001f02027219 */ /* 0x080fe400000006ff */
[----:B------:R-:W-:Y:S01]  /*12c0*/  SHF.R.U32.HI R9, RZ, R31, R8 ;  /* 0x0000001fff097219 */ /* 0x000fe20000011608 */
[----:B------:R-:W-:Y:S01]  /*12d0*/  IMAD.MOV.U32 R8, RZ, RZ, R36 ;  /* 0x000000ffff087224 */ /* 0x000fe200078e0024 */
[----:B------:R-:W-:Y:S01]  /*12e0*/  LOP3.LUT R15, RZ, R2, RZ, 0x33, !PT ;  /* 0x00000002ff0f7212 */ /* 0x000fe200078e33ff */
[----:B------:R-:W3:Y:S01]  /*12f0*/  LDC R28, c[0x0][0x610] ;  /* 0x00018400ff1c7b82 */ /* 0x000ee20000000800 */
[----:B------:R-:W-:Y:S05]  /*1300*/  @!P0 BRA `(.L_x_15) ;  /* 0x0000000000288947 */ /* 0x000fea0003800000 */
[----:B------:R-:W4:Y:S02]  /*1310*/  LDC R13, c[0x0][0x64c] ;  /* 0x00019300ff0d7b82 */ /* 0x000f240000000800 */
[----:B----4-:R-:W-:-:S05]  /*1320*/  IADD3 R13, P0, R36, R13, RZ ;  /* 0x0000000d240d7210 */ /* 0x010fca0007f1e0ff */
        /* <DEDUP_REMOVED lines=8> */
.L_x_15:
[----:B--2---:R-:W-:Y:S01]  /*13b0*/  SHF.R.U64 R7, R8, R22, R9 ;  /* 0x0000001608077219 */ /* 0x004fe20000001209 */
[----:B-1----:R-:W-:Y:S01]  /*13c0*/  VIADD R8, R29, 0xffffffff ;  /* 0xffffffff1d087836 */ /* 0x002fe20000000000 */
[----:B------:R-:W-:Y:S01]  /*13d0*/  SHF.L.U32 R2, R26, R31, RZ ;  /* 0x0000001f1a027219 */ /* 0x000fe200000006ff */
[----:B------:R-:W-:Y:S01]  /*13e0*/  @P1 IMAD R21, R25, R20, R6 ;  /* 0x0000001419151224 */ /* 0x000fe200078e0206 */
[----:B------:R-:W-:Y:S01]  /*13f0*/  LOP3.LUT R15, R34, R15, RZ, 0xc0, !PT ;  /* 0x0000000f220f7212 */ /* 0x000fe200078ec0ff */
[----:B------:R-:W-:Y:S01]  /*1400*/  IMAD.MOV R9, RZ, RZ, -R7 ;  /* 0x000000ffff097224 */ /* 0x000fe200078e0a07 */
[----:B------:R-:W-:-:S03]  /*1410*/  LOP3.LUT R8, R27, R8, RZ, 0xc0, !PT ;  /* 0x000000081b087212 */ /* 0x000fc600078ec0ff */
[----:B------:R-:W-:Y:S02]  /*1420*/  IMAD R6, R2, R7, R15 ;  /* 0x0000000702067224 */ /* 0x000fe400078e020f */
[----:B0-----:R-:W-:Y:S02]  /*1430*/  IMAD R2, R9, R24, R36 ;  /* 0x0000001809027224 */ /* 0x001fe400078e0224 */
[----:B---3--:R-:W-:Y:S02]  /*1440*/  IMAD R19, R6, R28, R21 ;  /* 0x0000001c06137224 */ /* 0x008fe400078e0215 */
[----:B------:R-:W-:Y:S02]  /*1450*/  IMAD R2, R2, R29, R8 ;  /* 0x0000001d02027224 */ /* 0x000fe400078e0208 */
[----:B------:R-:W-:-:S03]  /*1460*/  IMAD.MOV.U32 R6, RZ, RZ, 0x1 ;  /* 0x00000001ff067424 */ /* 0x000fc600078e00ff */
[----:B------:R-:W-:Y:S02]  /*1470*/  SEL R22, R2, R19, !P1 ;  /* 0x0000001302167207 */ /* 0x000fe40004800000 */
[----:B------:R-:W-:Y:S01]  /*1480*/  SEL R19, R19, R2, !P1 ;  /* 0x0000000213137207 */ /* 0x000fe20004800000 */
[----:B------:R-:W-:Y:S01]  /*1490*/  IMAD.MOV.U32 R2, RZ, RZ, R30 ;  /* 0x000000ffff027224 */ /* 0x000fe200078e001e */
[----:B------:R-:W-:-:S07]  /*14a0*/  PRMT R8, R6, 0x7610, R8 ;  /* 0x0000761006087816 */ /* 0x000fce0000000008 */
.L_x_13:
[----:B------:R-:W-:Y:S05]  /*14b0*/  @!P2 BRA `(.L_x_16) ;  /* 0x00000000000ca947 */ /* 0x000fea0003800000 */
[----:B------:R-:W-:Y:S01]  /*14c0*/  UCGABAR_WAIT ;  /* 0x0000000000007dc7 */ /* 0x000fe20008000000 */
[----:B------:R-:W-:Y:S01]  /*14d0*/  CCTL.IVALL ;  /* 0x00000000ff00798f */ /* 0x000fe20002000000 */
[----:B------:R-:W-:Y:S05]  /*14e0*/  BRA `(.L_x_17) ;  /* 0x0000000000047947 */ /* 0x000fea0003800000 */
.L_x_16:
[----:B------:R-:W-:Y:S06]  /*14f0*/  BAR.SYNC.DEFER_BLOCKING 0x0 ;  /* 0x0000000000007b1d */ /* 0x000fec0000010000 */
.L_x_17:
[----:B------:R-:W-:Y:S05]  /*1500*/  @!P3 BRA `(.L_x_18) ;  /* 0x0000007400a0b947 */ /* 0x000fea0003800000 */
[----:B------:R-:W-:-:S13]  /*1510*/  ISETP.GT.U32.AND P0, PT, R35, 0x1, PT ;  /* 0x000000012300780c */ /* 0x000fda0003f04070 */
[----:B------:R-:W-:Y:S05]  /*1520*/  @P0 EXIT ;  /* 0x000000000000094d */ /* 0x000fea0003800000 */
.L_x_19:
[----:B------:R-:W-:-:S08]  /*1530*/  NOP ;  /* 0x0000000000007918 */ /* 0x000fd00000000000 */
[----:B------:R-:W1:Y:S02]  /*1540*/  USETMAXREG.TRY_ALLOC.CTAPOOL UP0, 0xe8 ;  /* 0x000000e8000079c8 */ /* 0x000e640008000600 */
[----:B-1----:R-:W-:-:S13]  /*1550*/  PLOP3.LUT P0, PT, PT, PT, UP0, 0x80, 0x0 ;  /* 0x000000000000781c */ /* 0x002fda0003f0f008 */
[----:B------:R-:W-:Y:S05]  /*1560*/  @!P0 BRA `(.L_x_19) ;  /* 0xfffffffc00f08947 */ /* 0x000fea000383ffff */
[----:B------:R-:W-:-:S13]  /*1570*/  LOP3.LUT P0, RZ, R8, 0xff, RZ, 0xc0, !PT ;  /* 0x000000ff08ff7812 */ /* 0x000fda000780c0ff */
[----:B------:R-:W-:Y:S05]  /*1580*/  @!P0 EXIT ;  /* 0x000000000000894d */ /* 0x000fea0003800000 */
[----:B------:R-:W1:Y:S01]  /*1590*/  S2UR UR4, SR_CgaCtaId ;  /* 0x00000000000479c3 */ /* 0x000e620000008800 */
[----:B------:R-:W-:Y:S01]  /*15a0*/  VIADD R14, R14, 0xffffffff ;  /* 0xffffffff0e0e7836 */ /* 0x000fe20000000000 */
[CC--:B------:R-:W-:Y:S01]  /*15b0*/  LEA.HI R4, R0.reuse, R3.reuse, RZ, 0x2 ;  /* 0x0000000300047211 */ /* 0x0c0fe200078f10ff */
[----:B------:R-:W-:Y:S01]  /*15c0*/  UMOV UR41, 0x400 ;  /* 0x0000040000297882 */ /* 0x000fe20000000000 */
[----:B------:R-:W-:Y:S01]  /*15d0*/  LEA.HI R0, R0, R3, RZ, 0x5 ;  /* 0x0000000300007211 */ /* 0x000fe200078f28ff */
[----:B------:R-:W-:Y:S01]  /*15e0*/  UISETP.LT.AND UP0, UPT, UR40, 0x1, UPT ;  /* 0x000000012800788c */ /* 0x000fe2000bf01270 */
[----:B------:R-:W-:Y:S01]  /*15f0*/  R2UR UR42, R14 ;  /* 0x000000000e2a72ca */ /* 0x000fe200000e0000 */
[----:B------:R-:W-:Y:S01]  /*1600*/  ULDC UR5, c[0x0][0x284] ;  /* 0x0000a10000057ab9 */ /* 0x000fe20000000800 */
[--C-:B------:R-:W-:Y:S01]  /*1610*/  SHF.R.S32.HI R156, RZ, 0x2, R4.reuse ;  /* 0x00000002ff9c7819 */ /* 0x100fe20000011404 */
[----:B------:R-:W-:Y:S01]  /*1620*/  USEL UR43, UR40, 0x1, UP0 ;  /* 0x00000001282b7887 */ /* 0x000fe20008000000 */
[----:B------:R-:W-:Y:S01]  /*1630*/  SHF.R.S32.HI R5, RZ, 0x1f, R4 ;  /* 0x0000001fff057819 */ /* 0x000fe20000011404 */
[----:B------:R-:W-:Y:S01]  /*1640*/  USHF.L.U32 UR44, UR40, 0x1, URZ ;  /* 0x00000001282c7899 */ /* 0x000fe2000800063f */
[----:B------:R-:W-:Y:S01]  /*1650*/  LOP3.LUT R158, R4, 0xfffffffc, RZ, 0xc0, !PT ;  /* 0xfffffffc049e7812 */ /* 0x000fe200078ec0ff */
[----:B------:R-:W-:Y:S01]  /*1660*/  UIADD3 UR43, -UR43, UR40, URZ ;  /* 0x000000282b2b7290 */ /* 0x000fe2000fffe13f */
[----:B------:R-:W-:-:S02]  /*1670*/  LEA.HI R5, R5, R156, RZ, 0x3 ;  /* 0x0000009c05057211 */ /* 0x000fc400078f18ff */
[----:B------:R-:W-:Y:S01]  /*1680*/  ISETP.NE.AND P0, PT, R14, RZ, PT ;  /* 0x000000ff0e00720c */ /* 0x000fe20003f05270 */
[----:B------:R-:W-:Y:S01]  /*1690*/  IMAD.IADD R158, R3, 0x1, -R158 ;  /* 0x00000001039e7824 */ /* 0x000fe200078e0a9e */
[----:B------:R-:W-:Y:S01]  /*16a0*/  LOP3.LUT R5, R5, 0xfffffff8, RZ, 0xc0, !PT ;  /* 0xfffffff805057812 */ /* 0x000fe200078ec0ff */
[----:B------:R-:W-:Y:S01]  /*16b0*/  USHF.L.U32 UR42, UR42, 0x3, URZ ;  /* 0x000000032a2a7899 */ /* 0x000fe2000800063f */
[----:B------:R-:W-:-:S03]  /*16c0*/  SEL R165, RZ, 0x1, P0 ;  /* 0x00000001ffa57807 */ /* 0x000fc60000000000 */
[----:B------:R-:W-:Y:S01]  /*16d0*/  IMAD.IADD R156, R156, 0x1, -R5 ;  /* 0x000000019c9c7824 */ /* 0x000fe200078e0a05 */
[----:B-1----:R-:W-:Y:S01]  /*16e0*/  ULEA UR41, UR4, UR41, 0x18 ;  /* 0x0000002904297291 */ /* 0x002fe2000f8ec03f */
[----:B------:R-:W-:Y:S01]  /*16f0*/  SHF.R.S32.HI R5, RZ, 0x5, R0 ;  /* 0x00000005ff057819 */ /* 0x000fe20000011400 */
[----:B------:R-:W-:Y:S02]  /*1700*/  IMAD.U32 R160, RZ, RZ, UR42 ;  /* 0x0000002affa07e24 */ /* 0x000fe4000f8e00ff */
[----:B------:R-:W-:Y:S01]  /*1710*/  UIADD3 UR45, UR41, 0xc0, URZ ;  /* 0x000000c0292d7890 */ /* 0x000fe2000fffe03f */
[--C-:B------:R-:W-:Y:S01]  /*1720*/  SHF.R.S32.HI R157, RZ, 0x1f, R156.reuse ;  /* 0x0000001fff9d7819 */ /* 0x100fe2000001149c */
[C-C-:B------:R-:W-:Y:S01]  /*1730*/  IMAD R163, R5.reuse, -0x10, -R156.reuse ;  /* 0xfffffff005a37824 */ /* 0x140fe200078e0a9c */
[C---:B------:R-:W-:Y:S02]  /*1740*/  LOP3.LUT R162, R160.reuse, 0x8, RZ, 0xc0, !PT ;  /* 0x00000008a0a27812 */ /* 0x040fe400078ec0ff */
[----:B------:R-:W-:Y:S01]  /*1750*/  LOP3.LUT R160, R160, 0x8, RZ, 0xc, !PT ;  /* 0x00000008a0a07812 */ /* 0x000fe200078e0cff */
[----:B------:R-:W-:Y:S01]  /*1760*/  IMAD.U32 R159, RZ, RZ, UR45 ;  /* 0x0000002dff9f7e24 */ /* 0x000fe2000f8e00ff */
[----:B------:R-:W-:Y:S01]  /*1770*/  LOP3.LUT R162, R162, 0x18, RZ, 0x3c, !PT ;  /* 0x00000018a2a27812 */ /* 0x000fe200078e3cff */
[----:B------:R-:W-:-:S04]  /*1780*/  IMAD.WIDE R156, R5, 0x10, R156 ;  /* 0x00000010059c7825 */ /* 0x000fc800078e029c */
[----:B------:R-:W-:Y:S02]  /*1790*/  VIADD R161, R159, UR42 ;  /* 0x0000002a9fa17c36 */ /* 0x000fe40008000000 */
[----:B------:R-:W-:-:S07]  /*17a0*/  VIADD R163, R163, UR5 ;  /* 0x00000005a3a37c36 */ /* 0x000fce0008000000 */
.L_x_299:
[----:B------:R-:W-:Y:S01]  /*17b0*/  SHF.L.U32 R0, R165, 0x1f, RZ ;  /* 0x0000001fa5007819 */ /* 0x000fe200000006ff */
[----:B------:R-:W-:Y:S02]  /*17c0*/  ULDC UR4, c[0x0][0x28c] ;  /* 0x0000a30000047ab9 */ /* 0x000fe40000000800 */
[----:B------:R-:W-:Y:S01]  /*17d0*/  ISETP.LT.AND P1, PT, RZ, UR4, PT ;  /* 0x00000004ff007c0c */ /* 0x000fe2000bf21270 */
[----:B-1----:R-:W1:Y:S02]  /*17e0*/  SYNCS.PHASECHK.TRANS64.TRYWAIT P0, [R159+UR42], R0 ;  /* 0x000000009f0075a7 */ /* 0x002e64000800016a */
[----:B-1-34-:R-:W-:Y:S10]  /*17f0*/  @!P0 BRA `(.L_x_20) ;  /* 0x0000008800448947 */ /* 0x01aff40003800000 */
.L_x_328:
[----:B------:R-:W-:Y:S05]  /*1800*/  @P1 BRA `(.L_x_21) ;  /* 0x0000000000401947 */ /* 0x000fea0003800000 */
[----:B-1----:R-:W-:Y:S01]  /*1810*/  MOV R0, 0x0 ;  /* 0x0000000000007802 */ /* 0x002fe20000000f00 */
[----:B------:R-:W-:Y:S01]  /*1820*/  ULDC.64 UR4, c[0x4][0x68] ;  /* 0x01001a0000047ab9 */ /* 0x000fe20000000a00 */
[----:B------:R-:W-:Y:S01]  /*1830*/  ULDC.64 UR6, c[0x4][0x8] ;  /* 0x0100020000067ab9 */ /* 0x000fe20000000a00 */
[----:B------:R-:W-:Y:S01]  /*1840*/  IMAD.U32 R4, RZ, RZ, UR4 ;  /* 0x00000004ff047e24 */ /* 0x000fe2000f8e00ff */
[----:B------:R1:W2:Y:S01]  /*1850*/  LDC.64 R14, c[0x4][R0] ;  /* 0x01000000000e7b82 */ /* 0x0002a20000000a00 */
[----:B------:R-:W-:Y:S01]  /*1860*/  IMAD.U32 R5, RZ, RZ, UR5 ;  /* 0x00000005ff057e24 */ /* 0x000fe2000f8e00ff */
[----:B------:R-:W-:Y:S01]  /*1870*/  ULDC.64 UR4, c[0x4][0x70] ;  /* 0x01001c0000047ab9 */ /* 0x000fe20000000a00 */
[----:B------:R-:W-:Y:S02]  /*1880*/  IMAD.U32 R10, RZ, RZ, UR6 ;  /* 0x00000006ff0a7e24 */ /* 0x000fe4000f8e00ff */
[----:B------:R-:W-:Y:S02]  /*1890*/  IMAD.U32 R6, RZ, RZ, UR4 ;  /* 0x00000004ff067e24 */ /* 0x000fe4000f8e00ff */
[----:B------:R-:W-:-:S02]  /*18a0*/  IMAD.U32 R7, RZ, RZ, UR5 ;  /* 0x00000005ff077e24 */ /* 0x000fc4000f8e00ff */
[----:B------:R-:W-:Y:S02]  /*18b0*/  IMAD.U32 R11, RZ, RZ, UR7 ;  /* 0x00000007ff0b7e24 */ /* 0x000fe4000f8e00ff */
[----:B------:R-:W-:Y:S02]  /*18c0*/  IMAD.MOV.U32 R8, RZ, RZ, 0x1e1 ;  /* 0x000001e1ff087424 */ /* 0x000fe400078e00ff */
[----:B0-----:R-:W-:Y:S02]  /*18d0*/  IMAD.MOV.U32 R12, RZ, RZ, 0x1 ;  /* 0x00000001ff0c7424 */ /* 0x001fe400078e00ff */
[----:B-1----:R-:W-:-:S07]  /*18e0*/  IMAD.MOV.U32 R13, RZ, RZ, RZ ;  /* 0x000000ffff0d7224 */ /* 0x002fce00078e00ff */
[----:B------:R-:W-:-:S07]  /*18f0*/  LEPC R20, `(.L_x_21) ;  /* 0x000000001014794e */ /* 0x000fce0000000000 */
[----:B--2--5:R-:W-:Y:S05]  /*1900*/  CALL.ABS.NOINC R14 ;  /* 0x000000000e007343 */ /* 0x024fea0003c00000 */
.L_x_21:
[----:B-1----:R-:W-:-:S04]  /*1910*/  LOP3.LUT R0, R16, 0x1, RZ, 0xfc, !PT ;  /* 0x0000000110007812 */ /* 0x002fc800078efcff */
[----:B------:R-:W-:-:S13]  /*1920*/  ISETP.NE.AND P0, PT, R0, 0x3, PT ;  /* 0x000000030000780c */ /* 0x000fda0003f05270 */
[----:B------:R-:W-:Y:S05]  /*1930*/  @!P0 BRA `(.L_x_22) ;  /* 0x0000000000048947 */ /* 0x000fea0003800000 */
[----:B------:R-:W-:Y:S01]  /*1940*/  BPT.TRAP 0x1 ;  /* 0x000000040000795c */ /* 0x000fe20000300000 */
.L_x_22:
[----:B------:R-:W-:Y:S02]  /*1950*/  IMAD.U32 R3, RZ, RZ, UR39 ;  /* 0x00000027ff037e24 */ /* 0x000fe4000f8e00ff */
[----:B------:R-:W-:-:S03]  /*1960*/  IMAD.U32 R0, RZ, RZ, UR38 ;  /* 0x00000026ff007e24 */ /* 0x000fc6000f8e00ff */
[----:B------:R-:W-:Y:S02]  /*1970*/  LEA R3, R3, UR41, 0x3 ;  /* 0x0000002903037c11 */ /* 0x000fe4000f8e18ff */
[----:B------:R-:W-:-:S04]  /*1980*/  SHF.L.U32 R0, R0, 0x1f, RZ ;  /* 0x0000001f00007819 */ /* 0x000fc800000006ff */
[----:B------:R1:W2:Y:S01]  /*1990*/  SYNCS.PHASECHK.TRANS64.TRYWAIT P1, [R3+URZ], R0 ;  /* 0x00000000030075a7 */ /* 0x0002a2000802017f */
[----:B------:R-:W-:Y:S05]  /*19a0*/  @!P0 BRA `(.L_x_23) ;  /* 0x0000000000048947 */ /* 0x000fea0003800000 */
[----:B------:R-:W-:Y:S01]  /*19b0*/  BPT.TRAP 0x1 ;  /* 0x000000040000795c */ /* 0x000fe20000300000 */
.L_x_23:
[----:B------:R-:W-:-:S05]  /*19c0*/  IMAD.U32 R4, RZ, RZ, UR43 ;  /* 0x0000002bff047e24 */ /* 0x000fca000f8e00ff */
[----:B------:R-:W-:Y:S01]  /*19d0*/  ISETP.GE.AND P2, PT, R4, 0x1, PT ;  /* 0x000000010400780c */ /* 0x000fe20003f46270 */
[----:B--2---:R-:W-:-:S12]  /*19e0*/  @P1 BRA `(.L_x_24) ;  /* 0x0000000000081947 */ /* 0x004fd80003800000 */
[----:B------:R-:W2:Y:S02]  /*19f0*/  SYNCS.PHASECHK.TRANS64.TRYWAIT P1, [R3+URZ], R0 ;  /* 0x00000000030075a7 */ /* 0x000ea4000802017f */
[----:B--2---:R-:W-:Y:S05]  /*1a00*/  @!P1 BRA `(.L_x_25) ;  /* 0x0000008400d49947 */ /* 0x004fea0003800000 */
.L_x_24:
[----:B------:R-:W-:Y:S05]  /*1a10*/  WARPSYNC.ALL ;  /* 0x0000000000007948 */ /* 0x000fea0003800000 */
[----:B------:R-:W-:Y:S01]  /*1a20*/  UIADD3 UR4, UR41, 0x180, URZ ;  /* 0x0000018029047890 */ /* 0x000fe2000fffe03f */
[----:B------:R-:W-:Y:S01]  /*1a30*/  WARPGROUP.ARRIVE ;  /* 0x00000000000079c5 */ /* 0x000fe20000000000 */
[----:B------:R-:W-:Y:S02]  /*1a40*/  UIADD3 UR5, UR41, 0xb180, URZ ;  /* 0x0000b18029057890 */ /* 0x000fe4000fffe03f */
[----:B------:R-:W-:Y:S02]  /*1a50*/  USHF.R.U32.HI UR4, URZ, 0x4, UR4 ;  /* 0x000000043f047899 */ /* 0x000fe40008011604 */
[----:B------:R-:W-:-:S02]  /*1a60*/  USHF.R.U32.HI UR5, URZ, 0x4, UR5 ;  /* 0x000000043f057899 */ /* 0x000fc40008011605 */
[----:B------:R-:W-:Y:S02]  /*1a70*/  ULOP3.LUT UR4, UR4, 0x3fff, URZ, 0xc0, !UPT ;  /* 0x00003fff04047892 */ /* 0x000fe4000f8ec03f */
[----:B------:R-:W-:Y:S02]  /*1a80*/  ULOP3.LUT UR5, UR5, 0x3fff, URZ, 0xc0, !UPT ;  /* 0x00003fff05057892 */ /* 0x000fe4000f8ec03f */
[----:B------:R-:W-:Y:S02]  /*1a90*/  ULOP3.LUT UR10, UR4, 0x10000, URZ, 0xfc, !UPT ;  /* 0x00010000040a7892 */ /* 0x000fe4000f8efc3f */
[----:B------:R-:W-:Y:S02]  /*1aa0*/  ULOP3.LUT UR9, UR5, 0x10000, URZ, 0xfc, !UPT ;  /* 0x0001000005097892 */ /* 0x000fe4000f8efc3f */
[----:B------:R-:W-:Y:S02]  /*1ab0*/  ULEA UR4, UR39, UR10, 0x8 ;  /* 0x0000000a27047291 */ /* 0x000fe4000f8e403f */
[----:B------:R-:W-:Y:S01]  /*1ac0*/  ULEA UR6, UR39, UR9, 0xa ;  /* 0x0000000927067291 */ /* 0x000fe2000f8e503f */
[----:B------:R-:W-:Y:S01]  /*1ad0*/  UMOV UR5, 0x80000020 ;  /* 0x8000002000057882 */ /* 0x000fe20000000000 */
[----:B------:R-:W-:-:S07]  /*1ae0*/  UMOV UR7, 0x80000020 ;  /* 0x8000002000077882 */ /* 0x000fce0000000000 */
[----:B------:R-:W-:Y:S01]  /*1af0*/  IGMMA.64x256x32.S8.S8 R24, gdesc[UR4], RZ, !UPT, gsb0 ;  /* 0x06600000041879f1 */ /* 0x000fe2000c0410ff */
[----:B------:R-:W-:Y:S02]  /*1b00*/  UIADD3 UR4, UR4, 0x2, URZ ;  /* 0x0000000204047890 */ /* 0x000fe4000fffe03f */
[----:B------:R-:W-:Y:S01]  /*1b10*/  UIADD3 UR6, UR6, 0x2, URZ ;  /* 0x0000000206067890 */ /* 0x000fe2000fffe03f */
[----:B------:R-:W-:Y:S01]  /*1b20*/  UMOV UR5, 0x80000020 ;  /* 0x8000002000057882 */ /* 0x000fe20000000000 */
[----:B------:R-:W-:Y:S01]  /*1b30*/  UMOV UR7, 0x80000020 ;  /* 0x8000002000077882 */ /* 0x000fe20000000000 */
[----:B------:R-:W-:Y:S02]  /*1b40*/  WARPGROUP.DEPBAR.LE gsb0, 0x0 ;  /* 0x00008000000079c5 */ /* 0x000fe40000010000 */
[----:B------:R-:W-:-:S06]  /*1b50*/  WARPGROUP.ARRIVE ;  /* 0x00000000000079c5 */ /* 0x000fcc0000000000 */
[----:B------:R-:W-:Y:S03]  /*1b60*/  IGMMA.64x256x32.S8.S8 R24, gdesc[UR4], R24, gsb0 ;  /* 0x06600000041879f1 */ /* 0x000fe60008041018 */
[----:B------:R-:W-:Y:S02]  /*1b70*/  WARPGROUP.DEPBAR.LE gsb0, 0x0 ;  /* 0x00008000000079c5 */ /* 0x000fe40000010000 */
[----:B------:R-:W-:Y:S05]  /*1b80*/  @!P2 BRA `(.L_x_26) ;  /* 0x0000000000d4a947 */ /* 0x000fea0003800000 */
[----:B------:R-:W-:Y:S01]  /*1b90*/  UIADD3 UR4, UR39, 0x1, URZ ;  /* 0x0000000127047890 */ /* 0x000fe2000fffe03f */
[----:B-12---:R-:W-:Y:S02]  /*1ba0*/  IMAD.U32 R0, RZ, RZ, UR43 ;  /* 0x0000002bff007e24 */ /* 0x006fe4000f8e00ff */
[----:B------:R-:W-:Y:S01]  /*1bb0*/  IMAD.U32 R3, RZ, RZ, UR39 ;  /* 0x00000027ff037e24 */ /* 0x000fe2000f8e00ff */
[----:B------:R-:W-:-:S04]  /*1bc0*/  UISETP.NE.AND UP0, UPT, UR4, 0xb, UPT ;  /* 0x0000000b0400788c */ /* 0x000fc8000bf05270 */
[----:B------:R-:W-:Y:S02]  /*1bd0*/  USEL UR5, URZ, 0x1, UP0 ;  /* 0x000000013f057887 */ /* 0x000fe40008000000 */
[----:B------:R-:W-:Y:S02]  /*1be0*/  USEL UR8, UR4, URZ, UP0 ;  /* 0x0000003f04087287 */ /* 0x000fe40008000000 */
[----:B------:R-:W-:-:S06]  /*1bf0*/  ULOP3.LUT UR5, UR38, UR5, URZ, 0x3c, !UPT ;  /* 0x0000000526057292 */ /* 0x000fcc000f8e3c3f */
[----:B------:R-:W-:-:S07]  /*1c00*/  IMAD.U32 R6, RZ, RZ, UR5 ;  /* 0x00000005ff067e24 */ /* 0x000fce000f8e00ff */
.L_x_33:
[----:B------:R-:W-:Y:S05]  /*1c10*/  @!P0 BRA `(.L_x_27) ;  /* 0x0000000000048947 */ /* 0x000fea0003800000 */
[----:B------:R-:W-:Y:S01]  /*1c20*/  BPT.TRAP 0x1 ;  /* 0x000000040000795c */ /* 0x000fe20000300000 */
.L_x_27:
[----:B------:R-:W-:Y:S01]  /*1c30*/  ULEA UR4, UR8, UR41, 0x3 ;  /* 0x0000002908047291 */ /* 0x000fe2000f8e183f */
[----:B------:R-:W-:-:S08]  /*1c40*/  SHF.L.U32 R4, R6, 0x1f, RZ ;  /* 0x0000001f06047819 */ /* 0x000fd000000006ff */
[----:B------:R1:W2:Y:S01]  /*1c50*/  SYNCS.PHASECHK.TRANS64.TRYWAIT P1, [UR4], R4 ;  /* 0x00000004ff0075a7 */ /* 0x0002a20008020144 */
[----:B------:R-:W-:Y:S05]  /*1c60*/  @!P0 BRA `(.L_x_28) ;  /* 0x0000000000048947 */ /* 0x000fea0003800000 */
[----:B------:R-:W-:Y:S01]  /*1c70*/  BPT.TRAP 0x1 ;  /* 0x000000040000795c */ /* 0x000fe20000300000 */
.L_x_28:
[----:B--2---:R-:W-:Y:S05]  /*1c80*/  @P1 BRA `(.L_x_29) ;  /* 0x0000000000081947 */ /* 0x004fea0003800000 */
[----:B------:R-:W2:Y:S02]  /*1c90*/  SYNCS.PHASECHK.TRANS64.TRYWAIT P1, [UR4], R4 ;  /* 0x00000004ff0075a7 */ /* 0x000ea40008020144 */
[----:B--2---:R-:W-:Y:S05]  /*1ca0*/  @!P1 BRA `(.L_x_30) ;  /* 0x0000008400409947 */ /* 0x004fea0003800000 */
.L_x_29:
[----:B------:R-:W-:Y:S01]  /*1cb0*/  ULEA UR4, UR8, UR10, 0x8 ;  /* 0x0000000a08047291 */ /* 0x000fe2000f8e403f */
[----:B------:R-:W-:Y:S01]  /*1cc0*/  WARPGROUP.ARRIVE ;  /* 0x00000000000079c5 */ /* 0x000fe20000000000 */
[----:B------:R-:W-:Y:S01]  /*1cd0*/  ULEA UR6, UR8, UR9, 0xa ;  /* 0x0000000908067291 */ /* 0x000fe2000f8e503f */
[----:B------:R-:W-:Y:S01]  /*1ce0*/  UMOV UR5, 0x80000020 ;  /* 0x8000002000057882 */ /* 0x000fe20000000000 */
[----:B------:R-:W-:-:S07]  /*1cf0*/  UMOV UR7, 0x80000020 ;  /* 0x8000002000077882 */ /* 0x000fce0000000000 */
[----:B------:R-:W-:Y:S01]  /*1d00*/  IGMMA.64x256x32.S8.S8 R24, gdesc[UR4], R24, gsb0 ;  /* 0x06600000041879f1 */ /* 0x000fe20008041018 */
        /* <DEDUP_REMOVED lines=9> */
[----:B------:R-:W-:Y:S01]  /*1da0*/  BPT.TRAP 0x1 ;  /* 0x000000040000795c */ /* 0x000fe20000300000 */
.L_x_31:
[----:B------:R-:W-:-:S13]  /*1db0*/  ISETP.NE.AND P1, PT, R154, RZ, PT ;  /* 0x000000ff9a00720c */ /* 0x000fda0003f25270 */
[----:B-12---:R-:W-:-:S05]  /*1dc0*/  @P1 LEA R4, R3, UR41, 0x3 ;  /* 0x0000002903041c11 */ /* 0x006fca000f8e18ff */
[----:B------:R-:W-:-:S05]  /*1dd0*/  @P1 VIADD R4, R4, 0x58 ;  /* 0x0000005804041836 */ /* 0x000fca0000000000 */
[----:B------:R-:W-:-:S04]  /*1de0*/  @P1 PRMT R4, R155, 0x654, R4 ;  /* 0x000006549b041816 */ /* 0x000fc80000000004 */
[----:B------:R1:W-:Y:S01]  /*1df0*/  @P1 SYNCS.ARRIVE.TRANS64.RED.A1T0 RZ, [R4+URZ], RZ ;  /* 0x000000ff04ff19a7 */ /* 0x0003e2000810043f */
[----:B------:R-:W-:-:S13]  /*1e00*/  ISETP.GT.U32.AND P1, PT, R16, 0x1, PT ;  /* 0x000000011000780c */ /* 0x000fda0003f24070 */
[----:B-1----:R-:W-:Y:S05]  /*1e10*/  @P1 BRA `(.L_x_32) ;  /* 0x0000000000041947 */ /* 0x002fea0003800000 */
[----:B------:R-:W-:Y:S01]  /*1e20*/  BPT.TRAP 0x1 ;  /* 0x000000040000795c */ /* 0x000fe20000300000 */
.L_x_32:
[----:B------:R-:W-:Y:S01]  /*1e30*/  UIADD3 UR8, UR8, 0x1, URZ ;  /* 0x0000000108087890 */ /* 0x000fe2000fffe03f */
[C---:B------:R-:W-:Y:S01]  /*1e40*/  ISETP.GT.AND P2, PT, R0.reuse, 0x1, PT ;  /* 0x000000010000780c */ /* 0x040fe20003f44270 */
[----:B------:R-:W-:Y:S02]  /*1e50*/  VIADD R3, R3, 0x1 ;  /* 0x0000000103037836 */ /* 0x000fe40000000000 */
[----:B------:R-:W-:Y:S01]  /*1e60*/  UISETP.NE.AND UP0, UPT, UR8, 0xb, UPT ;  /* 0x0000000b0800788c */ /* 0x000fe2000bf05270 */
[----:B------:R-:W-:Y:S02]  /*1e70*/  VIADD R0, R0, 0xffffffff ;  /* 0xffffffff00007836 */ /* 0x000fe40000000000 */
[C---:B------:R-:W-:Y:S01]  /*1e80*/  ISETP.NE.AND P1, PT, R3.reuse, 0xb, PT ;  /* 0x0000000b0300780c */ /* 0x040fe20003f25270 */
[----:B------:R-:W-:Y:S02]  /*1e90*/  USEL UR4, URZ, 0x1, UP0 ;  /* 0x000000013f047887 */ /* 0x000fe40008000000 */
[----:B------:R-:W-:Y:S01]  /*1ea0*/  USEL UR8, UR8, URZ, UP0 ;  /* 0x0000003f08087287 */ /* 0x000fe20008000000 */
[----:B------:R-:W-:-:S03]  /*1eb0*/  SEL R3, R3, RZ, P1 ;  /* 0x000000ff03037207 */ /* 0x000fc60000800000 */
[----:B------:R-:W-:Y:S01]  /*1ec0*/  LOP3.LUT R6, R6, UR4, RZ, 0x3c, !PT ;  /* 0x0000000406067c12 */ /* 0x000fe2000f8e3cff */
[----:B------:R-:W-:Y:S07]  /*1ed0*/  @P2 BRA `(.L_x_33) ;  /* 0xfffffffc004c2947 */ /* 0x000fee000383ffff */
.L_x_26:
[----:B-12---:R-:W1:Y:S01]  /*1ee0*/  LDC R0, c[0x0][0x28c] ;  /* 0x0000a300ff007b82 */ /* 0x006e620000000800 */
[----:B------:R2:W-:Y:S01]  /*1ef0*/  SYNCS.ARRIVE.TRANS64.A1T0 RZ, [R160+UR45], RZ ;  /* 0x000000ffa0ff79a7 */ /* 0x0005e2000810002d */
[----:B-1----:R-:W-:-:S13]  /*1f00*/  ISETP.GE.AND P1, PT, R0, 0x1, PT ;  /* 0x000000010000780c */ /* 0x002fda0003f26270 */
[----:B--2---:R-:W-:Y:S05]  /*1f10*/  @!P1 BRA `(.L_x_34) ;  /* 0x0000000000449947 */ /* 0x004fea0003800000 */
[----:B------:R-:W-:Y:S05]  /*1f20*/  @!P0 BRA `(.L_x_35) ;  /* 0x0000000000048947 */ /* 0x000fea0003800000 */
[----:B------:R-:W-:Y:S01]  /*1f30*/  BPT.TRAP 0x1 ;  /* 0x000000040000795c */ /* 0x000fe20000300000 */
.L_x_35:
[----:B------:R-:W-:-:S13]  /*1f40*/  ISETP.NE.AND P0, PT, R154, RZ, PT ;  /* 0x000000ff9a00720c */ /* 0x000fda0003f05270 */
[----:B------:R-:W-:-:S05]  /*1f50*/  VOTEU.ANY UP0, P0 ;  /* 0x00000000003f7886 */ /* 0x000fca0000000100 */
[----:B------:R-:W-:-:S06]  /*1f60*/  @UP0 UIADD3 UR4, UR43, UR39, URZ ;  /* 0x000000272b040290 */ /* 0x000fcc000fffe03f */
[----:B------:R-:W-:Y:S02]  /*1f70*/  IMAD.U32 R4, RZ, RZ, UR4 ;  /* 0x00000004ff047e24 */ /* 0x000fe4000f8e00ff */
[----:B------:R-:W-:Y:S02]  /*1f80*/  IMAD.U32 R3, RZ, RZ, UR4 ;  /* 0x00000004ff037e24 */ /* 0x000fe4000f8e00ff */
[----:B------:R-:W-:-:S05]  /*1f90*/  @P0 IMAD.WIDE.U32 R4, R4, -0x45d1745d, RZ ;  /* 0xba2e8ba304040825 */ /* 0x000fca00078e00ff */
[----:B------:R-:W-:-:S05]  /*1fa0*/  @P0 SHF.R.U32.HI R0, RZ, 0x3, R5 ;  /* 0x00000003ff000819 */ /* 0x000fca0000011605 */
[----:B------:R-:W-:-:S05]  /*1fb0*/  @P0 IMAD R0, R0, -0xb, R3 ;  /* 0xfffffff500000824 */ /* 0x000fca00078e0203 */
[----:B------:R-:W-:-:S05]  /*1fc0*/  @P0 LEA R0, R0, UR41, 0x3 ;  /* 0x0000002900000c11 */ /* 0x000fca000f8e18ff */
[----:B------:R-:W-:-:S05]  /*1fd0*/  @P0 VIADD R0, R0, 0x58 ;  /* 0x0000005800000836 */ /* 0x000fca0000000000 */
[----:B------:R-:W-:-:S04]  /*1fe0*/  @P0 PRMT R0, R155, 0x654, R0 ;  /* 0x000006549b000816 */ /* 0x000fc80000000000 */
[----:B------:R1:W-:Y:S01]  /*1ff0*/  @P0 SYNCS.ARRIVE.TRANS64.RED.A1T0 RZ, [R0+URZ], RZ ;  /* 0x000000ff00ff09a7 */ /* 0x0003e2000810043f */
[----:B------:R-:W-:-:S13]  /*2000*/  ISETP.GT.U32.AND P0, PT, R16, 0x1, PT ;  /* 0x000000011000780c */ /* 0x000fda0003f04070 */
[----:B-1----:R-:W-:Y:S05]  /*2010*/  @P0 BRA `(.L_x_34) ;  /* 0x0000000000040947 */ /* 0x002fea0003800000 */
[----:B------:R-:W-:Y:S01]  /*2020*/  BPT.TRAP 0x1 ;  /* 0x000000040000795c */ /* 0x000fe20000300000 */
.L_x_34:
[----:B------:R-:W-:Y:S01]  /*2030*/  SHF.L.U32 R0, R165, 0x1f, RZ ;  /* 0x0000001fa5007819 */ /* 0x000fe200000006ff */
[----:B------:R-:W-:Y:S01]  /*2040*/  UIADD3 UR39, UR44, UR39, URZ ;  /* 0x000000272c277290 */ /* 0x000fe2000fffe03f */
[----:B------:R-:W1:Y:S01]  /*2050*/  LDC R7, c[0x0][0x288] ;  /* 0x0000a200ff077b82 */ /* 0x000e620000000800 */
[----:B------:R-:W-:Y:S01]  /*2060*/  UISETP.GE.U32.AND UP1, UPT, UR44, 0xb, UPT ;  /* 0x0000000b2c00788c */ /* 0x000fe2000bf26070 */
[----:B------:R-:W-:Y:S01]  /*2070*/  IMAD.SHL.U32 R10, R158, 0x2, RZ ;  /* 0x000000029e0a7824 */ /* 0x000fe200078e00ff */
[----:B------:R-:W-:Y:S02]  /*2080*/  UISETP.GT.U32.AND UP0, UPT, UR39, 0xa, UPT ;  /* 0x0000000a2700788c */ /* 0x000fe4000bf04070 */
[----:B------:R-:W-:Y:S02]  /*2090*/  UIMAD.WIDE.U32 UR4, UR39, -0x45d1745d, URZ ;  /* 0xba2e8ba3270478a5 */ /* 0x000fe4000f8e003f */
[----:B------:R-:W-:Y:S01]  /*20a0*/  UISETP.LT.U32.AND UP0, UPT, UR44, 0xb, UP0 ;  /* 0x0000000b2c00788c */ /* 0x000fe20008701070 */
[----:B------:R-:W2:Y:S01]  /*20b0*/  SYNCS.PHASECHK.TRANS64.TRYWAIT P0, [R159+UR42+0x10], R0 ;  /* 0x000010009f0075a7 */ /* 0x000ea2000800016a */
[----:B------:R-:W-:Y:S01]  /*20c0*/  USHF.R.U32.HI UR4, URZ, 0x3, UR5 ;  /* 0x000000033f047899 */ /* 0x000fe20008011605 */
[----:B------:R-:W-:Y:S01]  /*20d0*/  SHF.R.S32.HI R11, RZ, 0x1f, R10 ;  /* 0x0000001fff0b7819 */ /* 0x000fe2000001140a */
[----:B------:R-:W-:-:S02]  /*20e0*/  USEL UR6, URZ, 0x1, !UP0 ;  /* 0x000000013f067887 */ /* 0x000fc4000c000000 */
[----:B------:R-:W-:Y:S02]  /*20f0*/  UIMAD UR39, UR4, -0xb, UR39 ;  /* 0xfffffff5042778a4 */ /* 0x000fe4000f8e0227 */
[----:B------:R-:W-:-:S04]  /*2100*/  ULOP3.LUT UR38, UR38, UR6, URZ, 0x3c, !UPT ;  /* 0x0000000626267292 */ /* 0x000fc8000f8e3c3f */
[----:B------:R-:W-:Y:S01]  /*2110*/  @UP1 ULOP3.LUT UR38, UR38, 0x1, UR4, 0x78, !UPT ;  /* 0x0000000126261892 */ /* 0x000fe2000f8e7804 */
[----:B-12---:R-:W-:Y:S11]  /*2120*/  @!P0 BRA `(.L_x_36) ;  /* 0x0000008000388947 */ /* 0x006ff60003800000 */
.L_x_329:
[----:B-1----:R-:W-:Y:S01]  /*2130*/  IMAD.SHL.U32 R0, R19, 0x40, RZ ;  /* 0x0000004013007824 */ /* 0x002fe200078e00ff */
[----:B------:R-:W-:Y:S01]  /*2140*/  ULDC UR6, c[0x0][0x284] ;  /* 0x0000a10000067ab9 */ /* 0x000fe20000000800 */
[----:B------:R-:W-:Y:S01]  /*2150*/  IMAD.SHL.U32 R14, R22, 0x100, RZ ;  /* 0x00000100160e7824 */ /* 0x000fe200078e00ff */
[----:B------:R-:W-:Y:S01]  /*2160*/  SHF.R.S32.HI R20, RZ, 0x1f, R2 ;  /* 0x0000001fff147819 */ /* 0x000fe20000011402 */
[----:B------:R-:W-:Y:S01]  /*2170*/  ULDC.64 UR4, c[0x0][0x5d0] ;  /* 0x0001740000047ab9 */ /* 0x000fe20000000a00 */
[----:B------:R-:W-:Y:S01]  /*2180*/  ISETP.GE.AND P0, PT, R0, UR6, PT ;  /* 0x0000000600007c0c */ /* 0x000fe2000bf06270 */
[----:B------:R-:W-:Y:S01]  /*2190*/  IMAD.WIDE.U32 R4, R2, UR4, R10 ;  /* 0x0000000402047c25 */ /* 0x000fe2000f8e000a */
[----:B------:R-:W-:Y:S02]  /*21a0*/  SHF.R.S32.HI R15, RZ, 0x1f, R14 ;  /* 0x0000001fff0f7819 */ /* 0x000fe4000001140e */
[----:B------:R-:W-:Y:S01]  /*21b0*/  ISETP.GE.OR P0, PT, R14, R7, P0 ;  /* 0x000000070e00720c */ /* 0x000fe20000706670 */
[----:B------:R-:W-:Y:S01]  /*21c0*/  IMAD R3, R20, UR4, RZ ;  /* 0x0000000414037c24 */ /* 0x000fe2000f8e02ff */
[----:B------:R-:W-:-:S03]  /*21d0*/  IADD3 R4, P1, R14, R4, RZ ;  /* 0x000000040e047210 */ /* 0x000fc60007f3e0ff */
[----:B------:R-:W-:-:S05]  /*21e0*/  IMAD R3, R2, UR5, R3 ;  /* 0x0000000502037c24 */ /* 0x000fca000f8e0203 */
[----:B------:R-:W-:-:S03]  /*21f0*/  IADD3.X R5, R15, R5, R3, P1, !PT ;  /* 0x000000050f057210 */ /* 0x000fc60000ffe403 */
[----:B------:R-:W-:Y:S05]  /*2200*/  @P0 BRA `(.L_x_37) ;  /* 0x0000006000b00947 */ /* 0x000fea0003800000 */
[----:B0-----:R-:W0:Y:S01]  /*2210*/  LDC.64 R12, c[0x0][0x5c8] ;  /* 0x00017200ff0c7b82 */ /* 0x001e220000000a00 */
[----:B------:R-:W-:Y:S01]  /*2220*/  IMAD.WIDE R8, R19, 0x40, R156 ;  /* 0x0000004013087825 */ /* 0x000fe200078e029c */
[----:B------:R-:W-:Y:S01]  /*2230*/  ULDC.64 UR4, c[0x0][0x5c0] ;  /* 0x0001700000047ab9 */ /* 0x000fe20000000a00 */
[----:B------:R-:W-:Y:S02]  /*2240*/  BSSY B0, `(.L_x_37) ;  /* 0x0000628000007945 */ /* 0x000fe40003800000 */
[----:B------:R-:W-:Y:S02]  /*2250*/  IMAD.IADD R22, R163, 0x1, -R0 ;  /* 0x00000001a3167824 */ /* 0x000fe400078e0a00 */
[-C--:B0-----:R-:W-:Y:S02]  /*2260*/  IMAD R3, R9, R12.reuse, RZ ;  /* 0x0000000c09037224 */ /* 0x081fe400078e02ff */
[----:B------:R-:W-:-:S04]  /*2270*/  IMAD.WIDE.U32 R4, R8, R12, R4 ;  /* 0x0000000c08047225 */ /* 0x000fc800078e0004 */
[----:B------:R-:W-:Y:S01]  /*2280*/  IMAD R3, R8, R13, R3 ;  /* 0x0000000d08037224 */ /* 0x000fe200078e0203 */
[----:B------:R-:W-:-:S03]  /*2290*/  IADD3 R4, P0, R4, UR4, RZ ;  /* 0x0000000404047c10 */ /* 0x000fc6000ff1e0ff */
[----:B------:R-:W-:Y:S01]  /*22a0*/  IMAD.IADD R3, R5, 0x1, R3 ;  /* 0x0000000105037824 */ /* 0x000fe200078e0203 */
[----:B------:R-:W-:-:S04]  /*22b0*/  LEA R6, P1, R12, R4, 0x3 ;  /* 0x000000040c067211 */ /* 0x000fc800078218ff */
[----:B------:R-:W-:Y:S01]  /*22c0*/  IADD3.X R5, R3, UR5, RZ, P0, !PT ;  /* 0x0000000503057c10 */ /* 0x000fe200087fe4ff */
[----:B------:R-:W-:Y:S01]  /*22d0*/  IMAD R3, R158, -0x2, R7 ;  /* 0xfffffffe9e037824 */ /* 0x000fe200078e0207 */
[----:B-----5:R-:W-:Y:S02]  /*22e0*/  ISETP.NE.AND P0, PT, R152, RZ, PT ;  /* 0x000000ff9800720c */ /* 0x020fe40003f05270 */
[----:B------:R-:W-:Y:S01]  /*22f0*/  LEA.HI.X R7, R12, R5, R13, 0x3, P1 ;  /* 0x000000050c077211 */ /* 0x000fe200008f1c0d */
[----:B------:R-:W-:-:S10]  /*2300*/  IMAD.IADD R0, R3, 0x1, -R14 ;  /* 0x0000000103007824 */ /* 0x000fd400078e0a0e */
[----:B------:R-:W-:Y:S05]  /*2310*/  @!P0 BRA `(.L_x_38) ;  /* 0x0000004800608947 */ /* 0x000fea0003800000 */
[----:B------:R-:W0:Y:S01]  /*2320*/  LDC.64 R166, c[0x0][0x5b0] ;  /* 0x00016c00ffa67b82 */ /* 0x000e220000000a00 */
[----:B------:R-:W-:Y:S01]  /*2330*/  ULDC.64 UR4, c[0x0][0x5b8] ;  /* 0x00016e0000047ab9 */ /* 0x000fe20000000a00 */
[----:B------:R-:W-:Y:S01]  /*2340*/  ISETP.GE.AND P1, PT, R22, 0x1, PT ;  /* 0x000000011600780c */ /* 0x000fe20003f26270 */
[----:B------:R-:W-:Y:S01]  /*2350*/  IMAD.WIDE.U32 R10, R2, UR4, R10 ;  /* 0x00000004020a7c25 */ /* 0x000fe2000f8e000a */
[----:B------:R-:W-:Y:S02]  /*2360*/  BSSY B1, `(.L_x_39) ;  /* 0x000000e000017945 */ /* 0x000fe40003800000 */
[----:B------:R-:W-:Y:S01]  /*2370*/  ISETP.LT.OR P5, PT, R0, 0x1, !P1 ;  /* 0x000000010000780c */ /* 0x000fe20004fa1670 */
[----:B------:R-:W-:Y:S01]  /*2380*/  IMAD R3, R20, UR4, RZ ;  /* 0x0000000414037c24 */ /* 0x000fe2000f8e02ff */
[----:B------:R-:W1:Y:S01]  /*2390*/  LDC.64 R12, c[0x0][0x5a8] ;  /* 0x00016a00ff0c7b82 */ /* 0x000e620000000a00 */
[----:B------:R-:W-:Y:S02]  /*23a0*/  IADD3 R14, P0, R14, R10, RZ ;  /* 0x0000000a0e0e7210 */ /* 0x000fe40007f1e0ff */
[----:B------:R-:W-:-:S05]  /*23b0*/  IMAD R3, R2, UR5, R3 ;  /* 0x0000000502037c24 */ /* 0x000fca000f8e0203 */
[----:B------:R-:W-:Y:S01]  /*23c0*/  IADD3.X R15, R15, R11, R3, P0, !PT ;  /* 0x0000000b0f0f7210 */ /* 0x000fe200007fe403 */
[-C--:B0-----:R-:W-:Y:S02]  /*23d0*/  IMAD R10, R9, R166.reuse, RZ ;  /* 0x000000a6090a7224 */ /* 0x081fe400078e02ff */
[----:B------:R-:W-:-:S04]  /*23e0*/  IMAD.WIDE.U32 R2, R8, R166, R14 ;  /* 0x000000a608027225 */ /* 0x000fc800078e000e */
[----:B------:R-:W-:Y:S01]  /*23f0*/  IMAD R21, R8, R167, R10 ;  /* 0x000000a708157224 */ /* 0x000fe200078e020a */
[----:B-1----:R-:W-:-:S04]  /*2400*/  IADD3 R2, P0, R2, R12, RZ ;  /* 0x0000000c02027210 */ /* 0x002fc80007f1e0ff */
[----:B------:R-:W-:Y:S01]  /*2410*/  IADD3.X R3, R13, R3, R21, P0, !PT ;  /* 0x000000030d037210 */ /* 0x000fe200007fe415 */
[----:B------:R-:W-:Y:S08]  /*2420*/  @P5 BRA `(.L_x_40) ;  /* 0x0000000000045947 */ /* 0x000ff00003800000 */
[----:B------:R0:W5:Y:S02]  /*2430*/  LDG.E.U8 R164, desc[UR36][R2.64] ;  /* 0x0000002402a47981 */ /* 0x000164000c1e1100 */
.L_x_40:
[----:B------:R-:W-:Y:S05]  /*2440*/  BSYNC B1 ;  /* 0x0000000000017941 */ /* 0x000fea0003800000 */
.L_x_39:
[----:B-----5:R-:W-:Y:S01]  /*2450*/  LOP3.LUT R9, R164, 0xffff, RZ, 0xc0, !PT ;  /* 0x0000ffffa4097812 */ /* 0x020fe200078ec0ff */
[C---:B------:R-:W-:Y:S01]  /*2460*/  IMAD.SHL.U32 R10, R166.reuse, 0x8, RZ ;  /* 0x00000008a60a7824 */ /* 0x040fe200078e00ff */
[----:B------:R-:W-:Y:S01]  /*2470*/  SHF.L.U64.HI R11, R166, 0x3, R167 ;  /* 0x00000003a60b7819 */ /* 0x000fe200000102a7 */
[----:B------:R-:W-:Y:S01]  /*2480*/  BSSY B1, `(.L_x_41) ;  /* 0x000000e000017945 */ /* 0x000fe20003800000 */
[----:B------:R-:W-:Y:S02]  /*2490*/  PRMT R19, R9, 0x8880, RZ ;  /* 0x0000888009137816 */ /* 0x000fe400000000ff */
[----:B------:R-:W-:Y:S01]  /*24a0*/  ISETP.LT.OR P2, PT, R0, 0x2, !P1 ;  /* 0x000000020000780c */ /* 0x000fe20004f41670 */
[----:B------:R-:W-:Y:S01]  /*24b0*/  IMAD.WIDE.U32 R8, R8, R166, R10 ;  /* 0x000000a608087225 */ /* 0x000fe200078e000a */
[----:B------:R-:W-:-:S03]  /*24c0*/  ISETP.GE.AND P0, PT, R22, 0x9, PT ;  /* 0x000000091600780c */ /* 0x000fc60003f06270 */
[----:B------:R-:W-:Y:S01]  /*24d0*/  IMAD R10, R19, R152, RZ ;  /* 0x00000098130a7224 */ /* 0x000fe200078e02ff */
[----:B------:R-:W-:Y:S01]  /*24e0*/  IADD3 R8, P3, P4, R14, R12, R8 ;  /* 0x0000000c0e087210 */ /* 0x000fe20007c7e008 */
[----:B------:R-:W-:Y:S02]  /*24f0*/  IMAD.IADD R12, R21, 0x1, R9 ;  /* 0x00000001150c7824 */ /* 0x000fe400078e0209 */
[----:B------:R-:W-:-:S05]  /*2500*/  @!P5 IMAD R11, R24, R153, R10 ;  /* 0x00000099180bd224 */ /* 0x000fca00078e020a */
[----:B------:R1:W-:Y:S01]  /*2510*/  @!P5 STG.E.U8 desc[UR36][R4.64], R11 ;  /* 0x0000000b0400d986 */ /* 0x0003e2000c101124 */
[----:B------:R-:W-:Y:S05]  /*2520*/  @P2 BRA `(.L_x_42) ;  /* 0x00000000000c2947 */ /* 0x000fea0003800000 */
[----:B------:R-:W1:Y:S02]  /*2530*/  LDG.E.U8 R164, desc[UR36][R2.64+0x1] ;  /* 0x0000012402a47981 */ /* 0x000e64000c1e1100 */
[----:B-1----:R-:W-:-:S05]  /*2540*/  PRMT R11, R164, 0x8880, RZ ;  /* 0x00008880a40b7816 */ /* 0x002fca00000000ff */
[----:B------:R-:W-:-:S07]  /*2550*/  IMAD R10, R11, R152, RZ ;  /* 0x000000980b0a7224 */ /* 0x000fce00078e02ff */
.L_x_42:
[----:B------:R-:W-:Y:S05]  /*2560*/  BSYNC B1 ;  /* 0x0000000000017941 */ /* 0x000fea0003800000 */
.L_x_41:
[C---:B------:R-:W-:Y:S01]  /*2570*/  ISETP.LT.OR P5, PT, R0.reuse, 0x1, !P0 ;  /* 0x000000010000780c */ /* 0x040fe200047a1670 */
[----:B------:R-:W-:Y:S01]  /*2580*/  @!P2 IMAD R25, R25, R153, R10 ;  /* 0x000000991919a224 */ /* 0x000fe200078e020a */
[----:B------:R-:W-:Y:S01]  /*2590*/  BSSY B1, `(.L_x_43) ;  /* 0x000000a000017945 */ /* 0x000fe20003800000 */
[----:B------:R-:W-:Y:S02]  /*25a0*/  IADD3.X R9, R15, R13, R12, P3, P4 ;  /* 0x0000000d0f097210 */ /* 0x000fe40001fe840c */
[C---:B------:R-:W-:Y:S01]  /*25b0*/  ISETP.LT.OR P3, PT, R0.reuse, 0x2, !P0 ;  /* 0x000000020000780c */ /* 0x040fe20004761670 */
[----:B------:R2:W-:Y:S01]  /*25c0*/  @!P2 STG.E.U8 desc[UR36][R4.64+0x1], R25 ;  /* 0x000001190400a986 */ /* 0x0005e2000c101124 */
[C---:B------:R-:W-:Y:S02]  /*25d0*/  ISETP.LT.OR P4, PT, R0.reuse, 0x9, !P1 ;  /* 0x000000090000780c */ /* 0x040fe40004f81670 */
[----:B------:R-:W-:-:S04]  /*25e0*/  ISETP.LT.OR P2, PT, R0, 0xa, !P1 ;  /* 0x0000000a0000780c */ /* 0x000fc80004f41670 */
[----:B------:R-:W-:Y:S09]  /*25f0*/  @P5 BRA `(.L_x_44) ;  /* 0x00000000000c5947 */ /* 0x000ff20003800000 */
[----:B------:R-:W1:Y:S02]  /*2600*/  LDG.E.U8 R164, desc[UR36][R8.64] ;  /* 0x0000002408a47981 */ /* 0x000e64000c1e1100 */
[----:B-1----:R-:W-:-:S05]  /*2610*/  PRMT R11, R164, 0x8880, RZ ;  /* 0x00008880a40b7816 */ /* 0x002fca00000000ff */
[----:B------:R-:W-:-:S07]  /*2620*/  IMAD R10, R11, R152, RZ ;  /* 0x000000980b0a7224 */ /* 0x000fce00078e02ff */
.L_x_44:
[----:B------:R-:W-:Y:S05]  /*2630*/  BSYNC B1 ;  /* 0x0000000000017941 */ /* 0x000fea0003800000 */
.L_x_43:
[----:B-1----:R-:W-:Y:S01]  /*2640*/  @!P5 IMAD R11, R26, R153, R10 ;  /* 0x000000991a0bd224 */ /* 0x002fe200078e020a */
[----:B------:R-:W-:Y:S04]  /*2650*/  BSSY B1, `(.L_x_45) ;  /* 0x0000006000017945 */ /* 0x000fe80003800000 */
[----:B------:R1:W-:Y:S01]  /*2660*/  @!P5 STG.E.U8 desc[UR36][R6.64], R11 ;  /* 0x0000000b0600d986 */ /* 0x0003e2000c101124 */
[----:B------:R-:W-:Y:S05]  /*2670*/  @P3 BRA `(.L_x_46) ;  /* 0x00000000000c3947 */ /* 0x000fea0003800000 */
[----:B------:R-:W1:Y:S02]  /*2680*/  LDG.E.U8 R164, desc[UR36][R8.64+0x1] ;  /* 0x0000012408a47981 */ /* 0x000e64000c1e1100 */
[----:B-1----:R-:W-:-:S05]  /*2690*/  PRMT R11, R164, 0x8880, RZ ;  /* 0x00008880a40b7816 */ /* 0x002fca00000000ff */
[----:B------:R-:W-:-:S07]  /*26a0*/  IMAD R10, R11, R152, RZ ;  /* 0x000000980b0a7224 */ /* 0x000fce00078e02ff */
.L_x_46:
[----:B------:R-:W-:Y:S05]  /*26b0*/  BSYNC B1 ;  /* 0x0000000000017941 */ /* 0x000fea0003800000 */
.L_x_45:
[----:B------:R-:W-:Y:S01]  /*26c0*/  @!P3 IMAD R27, R27, R153, R10 ;  /* 0x000000991b1bb224 */ /* 0x000fe200078e020a */
[----:B------:R-:W-:Y:S04]  /*26d0*/  BSSY B1, `(.L_x_47) ;  /* 0x0000006000017945 */ /* 0x000fe80003800000 */
[----:B------:R3:W-:Y:S01]  /*26e0*/  @!P3 STG.E.U8 desc[UR36][R6.64+0x1], R27 ;  /* 0x0000011b0600b986 */ /* 0x0007e2000c101124 */
[----:B------:R-:W-:Y:S05]  /*26f0*/  @P4 BRA `(.L_x_48) ;  /* 0x00000000000c4947 */ /* 0x000fea0003800000 */
[----:B------:R-:W1:Y:S02]  /*2700*/  LDG.E.U8 R164, desc[UR36][R2.64+0x8] ;  /* 0x0000082402a47981 */ /* 0x000e64000c1e1100 */
[----:B-1----:R-:W-:-:S05]  /*2710*/  PRMT R11, R164, 0x8880, RZ ;  /* 0x00008880a40b7816 */ /* 0x002fca00000000ff */
[----:B------:R-:W-:-:S07]  /*2720*/  IMAD R10, R11, R152, RZ ;  /* 0x000000980b0a7224 */ /* 0x000fce00078e02ff */
.L_x_48:
[----:B------:R-:W-:Y:S05]  /*2730*/  BSYNC B1 ;  /* 0x0000000000017941 */ /* 0x000fea0003800000 */
.L_x_47:
[----:B-1----:R-:W-:Y:S01]  /*2740*/  @!P4 IMAD R11, R28, R153, R10 ;  /* 0x000000991c0bc224 */ /* 0x002fe200078e020a */
[----:B------:R-:W-:Y:S04]  /*2750*/  BSSY B1, `(.L_x_49) ;  /* 0x0000006000017945 */ /* 0x000fe80003800000 */
[----:B------:R1:W-:Y:S01]  /*2760*/  @!P4 STG.E.U8 desc[UR36][R4.64+0x8], R11 ;  /* 0x0000080b0400c986 */ /* 0x0003e2000c101124 */
[----:B------:R-:W-:Y:S05]  /*2770*/  @P2 BRA `(.L_x_50) ;  /* 0x00000000000c2947 */ /* 0x000fea0003800000 */
[----:B------:R-:W1:Y:S02]  /*2780*/  LDG.E.U8 R164, desc[UR36][R2.64+0x9] ;  /* 0x0000092402a47981 */ /* 0x000e64000c1e1100 */
[----:B-1----:R-:W-:-:S05]  /*2790*/  PRMT R11, R164, 0x8880, RZ ;  /* 0x00008880a40b7816 */ /* 0x002fca00000000ff */
[----:B------:R-:W-:-:S07]  /*27a0*/  IMAD R10, R11, R152, RZ ;  /* 0x000000980b0a7224 */ /* 0x000fce00078e02ff */
.L_x_50:
[----:B------:R-:W-:Y:S05]  /*27b0*/  BSYNC B1 ;  /* 0x0000000000017941 */ /* 0x000fea0003800000 */
.L_x_49:
[C---:B------:R-:W-:Y:S01]  /*27c0*/  ISETP.LT.OR P4, PT, R0.reuse, 0x9, !P0 ;  /* 0x000000090000780c */ /* 0x040fe20004781670 */
[----:B------:R-:W-:Y:S01]  /*27d0*/  @!P2 IMAD R29, R29, R153, R10 ;  /* 0x000000991d1da224 */ /* 0x000fe200078e020a */
[----:B------:R-:W-:Y:S01]  /*27e0*/  BSSY B1, `(.L_x_51) ;  /* 0x0000009000017945 */ /* 0x000fe20003800000 */
[C---:B------:R-:W-:Y:S02]  /*27f0*/  ISETP.LT.OR P3, PT, R0.reuse, 0xa, !P0 ;  /* 0x0000000a0000780c */ /* 0x040fe40004761670 */
[C---:B------:R-:W-:Y:S01]  /*2800*/  ISETP.LT.OR P5, PT, R0.reuse, 0x11, !P1 ;  /* 0x000000110000780c */ /* 0x040fe20004fa1670 */
[----:B------:R4:W-:Y:S01]  /*2810*/  @!P2 STG.E.U8 desc[UR36][R4.64+0x9], R29 ;  /* 0x0000091d0400a986 */ /* 0x0009e2000c101124 */
[----:B------:R-:W-:-:S06]  /*2820*/  ISETP.LT.OR P2, PT, R0, 0x12, !P1 ;  /* 0x000000120000780c */ /* 0x000fcc0004f41670 */
[----:B------:R-:W-:Y:S07]  /*2830*/  @P4 BRA `(.L_x_52) ;  /* 0x00000000000c4947 */ /* 0x000fee0003800000 */
[----:B------:R-:W1:Y:S02]  /*2840*/  LDG.E.U8 R164, desc[UR36][R8.64+0x8] ;  /* 0x0000082408a47981 */ /* 0x000e64000c1e1100 */
[----:B-1----:R-:W-:-:S05]  /*2850*/  PRMT R11, R164, 0x8880, RZ ;  /* 0x00008880a40b7816 */ /* 0x002fca00000000ff */
[----:B------:R-:W-:-:S07]  /*2860*/  IMAD R10, R11, R152, RZ ;  /* 0x000000980b0a7224 */ /* 0x000fce00078e02ff */
.L_x_52:
[----:B------:R-:W-:Y:S05]  /*2870*/  BSYNC B1 ;  /* 0x0000000000017941 */ /* 0x000fea0003800000 */
.L_x_51:
[----:B-1----:R-:W-:Y:S01]  /*2880*/  @!P4 IMAD R11, R30, R153, R10 ;  /* 0x000000991e0bc224 */ /* 0x002fe200078e020a */
[----:B------:R-:W-:Y:S04]  /*2890*/  BSSY B1, `(.L_x_53) ;  /* 0x0000006000017945 */ /* 0x000fe80003800000 */
[----:B------:R1:W-:Y:S01]  /*28a0*/  @!P4 STG.E.U8 desc[UR36][R6.64+0x8], R11 ;  /* 0x0000080b0600c986 */ /* 0x0003e2000c101124 */
[----:B------:R-:W-:Y:S05]  /*28b0*/  @P3 BRA `(.L_x_54) ;  /* 0x00000000000c3947 */ /* 0x000fea0003800000 */
[----:B------:R-:W1:Y:S02]  /*28c0*/  LDG.E.U8 R164, desc[UR36][R8.64+0x9] ;  /* 0x0000092408a47981 */ /* 0x000e64000c1e1100 */
[----:B-1----:R-:W-:-:S05]  /*28d0*/  PRMT R11, R164, 0x8880, RZ ;  /* 0x00008880a40b7816 */ /* 0x002fca00000000ff */
[----:B------:R-:W-:-:S07]  /*28e0*/  IMAD R10, R11, R152, RZ ;  /* 0x000000980b0a7224 */ /* 0x000fce00078e02ff */
.L_x_54:
[----:B------:R-:W-:Y:S05]  /*28f0*/  BSYNC B1 ;  /* 0x0000000000017941 */ /* 0x000fea0003800000 */
.L_x_53:
[----:B------:R-:W-:Y:S01]  /*2900*/  @!P3 IMAD R31, R31, R153, R10 ;  /* 0x000000991f1fb224 */ /* 0x000fe200078e020a */
[----:B------:R-:W-:Y:S04]  /*2910*/  BSSY B1, `(.L_x_55) ;  /* 0x0000006000017945 */ /* 0x000fe80003800000 */
[----:B------:R0:W-:Y:S01]  /*2920*/  @!P3 STG.E.U8 desc[UR36][R6.64+0x9], R31 ;  /* 0x0000091f0600b986 */ /* 0x0001e2000c101124 */
[----:B------:R-:W-:Y:S05]  /*2930*/  @P5 BRA `(.L_x_56) ;  /* 0x00000000000c5947 */ /* 0x000fea0003800000 */
[----:B------:R-:W1:Y:S02]  /*2940*/  LDG.E.U8 R164, desc[UR36][R2.64+0x10] ;  /* 0x0000102402a47981 */ /* 0x000e64000c1e1100 */
[----:B-1----:R-:W-:-:S05]  /*2950*/  PRMT R11, R164, 0x8880, RZ ;  /* 0x00008880a40b7816 */ /* 0x002fca00000000ff */
[----:B------:R-:W-:-:S07]  /*2960*/  IMAD R10, R11, R152, RZ ;  /* 0x000000980b0a7224 */ /* 0x000fce00078e02ff */
.L_x_56:
[----:B------:R-:W-:Y:S05]  /*2970*/  BSYNC B1 ;  /* 0x0000000000017941 */ /* 0x000fea0003800000 */
.L_x_55:
[----:B-1----:R-:W-:Y:S01]  /*2980*/  @!P5 IMAD R11, R32, R153, R10 ;  /* 0x00000099200bd224 */ /* 0x002fe200078e020a */
[----:B------:R-:W-:Y:S04]  /*2990*/  BSSY B1, `(.L_x_57) ;  /* 0x0000006000017945 */ /* 0x000fe80003800000 */
[----:B------:R1:W-:Y:S01]  /*29a0*/  @!P5 STG.E.U8 desc[UR36][R4.64+0x10], R11 ;  /* 0x0000100b0400d986 */ /* 0x0003e2000c101124 */
[----:B------:R-:W-:Y:S05]  /*29b0*/  @P2 BRA `(.L_x_58) ;  /* 0x00000000000c2947 */ /* 0x000fea0003800000 */
[----:B------:R-:W1:Y:S02]  /*29c0*/  LDG.E.U8 R164, desc[UR36][R2.64+0x11] ;  /* 0x0000112402a47981 */ /* 0x000e64000c1e1100 */
[----:B-1----:R-:W-:-:S05]  /*29d0*/  PRMT R11, R164, 0x8880, RZ ;  /* 0x00008880a40b7816 */ /* 0x002fca00000000ff */
[----:B------:R-:W-:-:S07]  /*29e0*/  IMAD R10, R11, R152, RZ ;  /* 0x000000980b0a7224 */ /* 0x000fce00078e02ff */
.L_x_58:
[----:B------:R-:W-:Y:S05]  /*29f0*/  BSYNC B1 ;  /* 0x0000000000017941 */ /* 0x000fea0003800000 */
.L_x_57:
        /* <DEDUP_REMOVED lines=11> */
.L_x_60:
[----:B------:R-:W-:Y:S05]  /*2ab0*/  BSYNC B1 ;  /* 0x0000000000017941 */ /* 0x000fea0003800000 */
.L_x_59:
[----:B-1----:R-:W-:Y:S01]  /*2ac0*/  @!P4 IMAD R11, R34, R153, R10 ;  /* 0x00000099220bc224 */ /* 0x002fe200078e020a */
[----:B------:R-:W-:Y:S04]  /*2ad0*/  BSSY B1, `(.L_x_61) ;  /* 0x0000006000017945 */ /* 0x000fe80003800000 */
[----:B------:R1:W-:Y:S01]  /*2ae0*/  @!P4 STG.E.U8 desc[UR36][R6.64+0x10], R11 ;  /* 0x0000100b0600c986 */ /* 0x0003e2000c101124 */
[----:B------:R-:W-:Y:S05]  /*2af0*/  @P3 BRA `(.L_x_62) ;  /* 0x00000000000c3947 */ /* 0x000fea0003800000 */
[----:B------:R-:W1:Y:S02]  /*2b00*/  LDG.E.U8 R164, desc[UR36][R8.64+0x11] ;  /* 0x0000112408a47981 */ /* 0x000e64000c1e1100 */
[----:B-1----:R-:W-:-:S05]  /*2b10*/  PRMT R11, R164, 0x8880, RZ ;  /* 0x00008880a40b7816 */ /* 0x002fca00000000ff */
[----:B------:R-:W-:-:S07]  /*2b20*/  IMAD R10, R11, R152, RZ ;  /* 0x000000980b0a7224 */ /* 0x000fce00078e02ff */
.L_x_62:
[----:B------:R-:W-:Y:S05]  /*2b30*/  BSYNC B1 ;  /* 0x0000000000017941 */ /* 0x000fea0003800000 */
.L_x_61:
[----:B------:R-:W-:Y:S01]  /*2b40*/  @!P3 IMAD R35, R35, R153, R10 ;  /* 0x000000992323b224 */ /* 0x000fe200078e020a */
[----:B------:R-:W-:Y:S04]  /*2b50*/  BSSY B1, `(.L_x_63) ;  /* 0x0000006000017945 */ /* 0x000fe80003800000 */
[----:B------:R0:W-:Y:S01]  /*2b60*/  @!P3 STG.E.U8 desc[UR36][R6.64+0x11], R35 ;  /* 0x000011230600b986 */ /* 0x0001e2000c101124 */
[----:B------:R-:W-:Y:S05]  /*2b70*/  @P5 BRA `(.L_x_64) ;  /* 0x00000000000c5947 */ /* 0x000fea0003800000 */
[----:B------:R-:W1:Y:S02]  /*2b80*/  LDG.E.U8 R164, desc[UR36][R2.64+0x18] ;  /* 0x0000182402a47981 */ /* 0x000e64000c1e1100 */
[----:B-1----:R-:W-:-:S05]  /*2b90*/  PRMT R11, R164, 0x8880, RZ ;  /* 0x00008880a40b7816 */ /* 0x002fca00000000ff */
[----:B------:R-:W-:-:S07]  /*2ba0*/  IMAD R10, R11, R152, RZ ;  /* 0x000000980b0a7224 */ /* 0x000fce00078e02ff */
.L_x_64:
[----:B------:R-:W-:Y:S05]  /*2bb0*/  BSYNC B1 ;  /* 0x0000000000017941 */ /* 0x000fea0003800000 */
.L_x_63:
[----:B-1----:R-:W-:Y:S01]  /*2bc0*/  @!P5 IMAD R11, R36, R153, R10 ;  /* 0x00000099240bd224 */ /* 0x002fe200078e020a */
[----:B------:R-:W-:Y:S04]  /*2bd0*/  BSSY B1, `(.L_x_65) ;  /* 0x0000006000017945 */ /* 0x000fe80003800000 */
[----:B------:R1:W-:Y:S01]  /*2be0*/  @!P5 STG.E.U8 desc[UR36][R4.64+0x18], R11 ;  /* 0x0000180b0400d986 */ /* 0x0003e2000c101124 */
[----:B------:R-:W-:Y:S05]  /*2bf0*/  @P2 BRA `(.L_x_66) ;  /* 0x00000000000c2947 */ /* 0x000fea0003800000 */
[----:B------:R-:W1:Y:S02]  /*2c00*/  LDG.E.U8 R164, desc[UR36][R2.64+0x19] ;  /* 0x0000192402a47981 */ /* 0x000e64000c1e1100 */
[----:B-1----:R-:W-:-:S05]  /*2c10*/  PRMT R11, R164, 0x8880, RZ ;  /* 0x00008880a40b7816 */ /* 0x002fca00000000ff */
[----:B------:R-:W-:-:S07]  /*2c20*/  IMAD R10, R11, R152, RZ ;  /* 0x000000980b0a7224 */ /* 0x000fce00078e02ff */
.L_x_66:
[----:B------:R-:W-:Y:S05]  /*2c30*/  BSYNC B1 ;  /* 0x0000000000017941 */ /* 0x000fea0003800000 */
.L_x_65:
        /* <DEDUP_REMOVED lines=11> */
.L_x_68:
[----:B------:R-:W-:Y:S05]  /*2cf0*/  BSYNC B1 ;  /* 0x0000000000017941 */ /* 0x000fea0003800000 */
.L_x_67:
[----:B-1----:R-:W-:Y:S01]  /*2d00*/  @!P4 IMAD R11, R38, R153, R10 ;  /* 0x00000099260bc224 */ /* 0x002fe200078e020a */
[----:B------:R-:W-:Y:S04]  /*2d10*/  BSSY B1, `(.L_x_69) ;  /* 0x0000006000017945 */ /* 0x000fe80003800000 */
[----:B------:R1:W-:Y:S01]  /*2d20*/  @!P4 STG.E.U8 desc[UR36][R6.64+0x18], R11 ;  /* 0x0000180b0600c986 */ /* 0x0003e2000c101124 */
[----:B------:R-:W-:Y:S05]  /*2d30*/  @P3 BRA `(.L_x_70) ;  /* 0x00000000000c3947 */ /* 0x000fea0003800000 */
[----:B------:R-:W1:Y:S02]  /*2d40*/  LDG.E.U8 R164, desc[UR36][R8.64+0x19] ;  /* 0x0000192408a47981 */ /* 0x000e64000c1e1100 */
[----:B-1----:R-:W-:-:S05]  /*2d50*/  PRMT R11, R164, 0x8880, RZ ;  /* 0x00008880a40b7816 */ /* 0x002fca00000000ff */
[----:B------:R-:W-:-:S07]  /*2d60*/  IMAD R10, R11, R152, RZ ;  /* 0x000000980b0a7224 */ /* 0x000fce00078e02ff */
.L_x_70:
[----:B------:R-:W-:Y:S05]  /*2d70*/  BSYNC B1 ;  /* 0x0000000000017941 */ /* 0x000fea0003800000 */
.L_x_69:
[----:B------:R-:W-:Y:S01]  /*2d80*/  @!P3 IMAD R39, R39, R153, R10 ;  /* 0x000000992727b224 */ /* 0x000fe200078e020a */
[----:B------:R-:W-:Y:S04]  /*2d90*/  BSSY B1, `(.L_x_71) ;  /* 0x0000006000017945 */ /* 0x000fe80003800000 */
[----:B------:R0:W-:Y:S01]  /*2da0*/  @!P3 STG.E.U8 desc[UR36][R6.64+0x19], R39 ;  /* 0x000019270600b986 */ /* 0x0001e2000c101124 */
[----:B------:R-:W-:Y:S05]  /*2db0*/  @P5 BRA `(.L_x_72) ;  /* 0x00000000000c5947 */ /* 0x000fea0003800000 */
[----:B------:R-:W1:Y:S02]  /*2dc0*/  LDG.E.U8 R164, desc[UR36][R2.64+0x20] ;  /* 0x0000202402a47981 */ /* 0x000e64000c1e1100 */
[----:B-1----:R-:W-:-:S05]  /*2dd0*/  PRMT R11, R164, 0x8880, RZ ;  /* 0x00008880a40b7816 */ /* 0x002fca00000000ff */
[----:B------:R-:W-:-:S07]  /*2de0*/  IMAD R10, R11, R152, RZ ;  /* 0x000000980b0a7224 */ /* 0x000fce00078e02ff */
.L_x_72:
[----:B------:R-:W-:Y:S05]  /*2df0*/  BSYNC B1 ;  /* 0x0000000000017941 */ /* 0x000fea0003800000 */
.L_x_71:
[----:B-1----:R-:W-:Y:S01]  /*2e00*/  @!P5 IMAD R11, R40, R153, R10 ;  /* 0x00000099280bd224 */ /* 0x002fe200078e020a */
[----:B------:R-:W-:Y:S04]  /*2e10*/  BSSY B1, `(.L_x_73) ;  /* 0x0000006000017945 */ /* 0x000fe80003800000 */
[----:B------:R1:W-:Y:S01]  /*2e20*/  @!P5 STG.E.U8 desc[UR36][R4.64+0x20], R11 ;  /* 0x0000200b0400d986 */ /* 0x0003e2000c101124 */
[----:B------:R-:W-:Y:S05]  /*2e30*/  @P2 BRA `(.L_x_74) ;  /* 0x00000000000c2947 */ /* 0x000fea0003800000 */
[----:B------:R-:W1:Y:S02]  /*2e40*/  LDG.E.U8 R164, desc[UR36][R2.64+0x21] ;  /* 0x0000212402a47981 */ /* 0x000e64000c1e1100 */
[----:B-1----:R-:W-:-:S05]  /*2e50*/  PRMT R11, R164, 0x8880, RZ ;  /* 0x00008880a40b7816 */ /* 0x002fca00000000ff */
[----:B------:R-:W-:-:S07]  /*2e60*/  IMAD R10, R11, R152, RZ ;  /* 0x000000980b0a7224 */ /* 0x000fce00078e02ff */
.L_x_74:
[----:B------:R-:W-:Y:S05]  /*2e70*/  BSYNC B1 ;  /* 0x0000000000017941 */ /* 0x000fea0003800000 */
.L_x_73:
        /* <DEDUP_REMOVED lines=11> */
.L_x_76:
[----:B------:R-:W-:Y:S05]  /*2f30*/  BSYNC B1 ;  /* 0x0000000000017941 */ /* 0x000fea0003800000 */
.L_x_75:
[----:B-1----:R-:W-:Y:S01]  /*2f40*/  @!P4 IMAD R11, R42, R153, R10 ;  /* 0x000000992a0bc224 */ /* 0x002fe200078e020a */
[----:B------:R-:W-:Y:S04]  /*2f50*/  BSSY B1, `(.L_x_77) ;  /* 0x0000006000017945 */ /* 0x000fe80003800000 */
[----:B------:R1:W-:Y:S01]  /*2f60*/  @!P4 STG.E.U8 desc[UR36][R6.64+0x20], R11 ;  /* 0x0000200b0600c986 */ /* 0x0003e2000c101124 */
[----:B------:R-:W-:Y:S05]  /*2f70*/  @P3 BRA `(.L_x_78) ;  /* 0x00000000000c3947 */ /* 0x000fea0003800000 */
[----:B------:R-:W1:Y:S02]  /*2f80*/  LDG.E.U8 R164, desc[UR36][R8.64+0x21] ;  /* 0x0000212408a47981 */ /* 0x000e64000c1e1100 */
[----:B-1----:R-:W-:-:S05]  /*2f90*/  PRMT R11, R164, 0x8880, RZ ;  /* 0x00008880a40b7816 */ /* 0x002fca00000000ff */
[----:B------:R-:W-:-:S07]  /*2fa0*/  IMAD R10, R11, R152, RZ ;  /* 0x000000980b0a7224 */ /* 0x000fce00078e02ff */
.L_x_78:
[----:B------:R-:W-:Y:S05]  /*2fb0*/  BSYNC B1 ;  /* 0x0000000000017941 */ /* 0x000fea0003800000 */
.L_x_77:
[----:B------:R-:W-:Y:S01]  /*2fc0*/  @!P3 IMAD R43, R43, R153, R10 ;  /* 0x000000992b2bb224 */ /* 0x000fe200078e020a */
[----:B------:R-:W-:Y:S04]  /*2fd0*/  BSSY B1, `(.L_x_79) ;  /* 0x0000006000017945 */ /* 0x000fe80003800000 */
[----:B------:R0:W-:Y:S01]  /*2fe0*/  @!P3 STG.E.U8 desc[UR36][R6.64+0x21], R43 ;  /* 0x0000212b0600b986 */ /* 0x0001e2000c101124 */
[----:B------:R-:W-:Y:S05]  /*2ff0*/  @P5 BRA `(.L_x_80) ;  /* 0x00000000000c5947 */ /* 0x000fea0003800000 */
[----:B------:R-:W1:Y:S02]  /*3000*/  LDG.E.U8 R164, desc[UR36][R2.64+0x28] ;  /* 0x0000282402a47981 */ /* 0x000e64000c1e1100 */
[----:B-1----:R-:W-:-:S05]  /*3010*/  PRMT R11, R164, 0x8880, RZ ;  /* 0x00008880a40b7816 */ /* 0x002fca00000000ff */
[----:B------:R-:W-:-:S07]  /*3020*/  IMAD R10, R11, R152, RZ ;  /* 0x000000980b0a7224 */ /* 0x000fce00078e02ff */
.L_x_80:
[----:B------:R-:W-:Y:S05]  /*3030*/  BSYNC B1 ;  /* 0x0000000000017941 */ /* 0x000fea0003800000 */
.L_x_79:
[----:B-1----:R-:W-:Y:S01]  /*3040*/  @!P5 IMAD R11, R44, R153, R10 ;  /* 0x000000992c0bd224 */ /* 0x002fe200078e020a */
[----:B------:R-:W-:Y:S04]  /*3050*/  BSSY B1, `(.L_x_81) ;  /* 0x0000006000017945 */ /* 0x000fe80003800000 */
[----:B------:R1:W-:Y:S01]  /*3060*/  @!P5 STG.E.U8 desc[UR36][R4.64+0x28], R11 ;  /* 0x0000280b0400d986 */ /* 0x0003e2000c101124 */
[----:B------:R-:W-:Y:S05]  /*3070*/  @P2 BRA `(.L_x_82) ;  /* 0x00000000000c2947 */ /* 0x000fea0003800000 */
[----:B------:R-:W1:Y:S02]  /*3080*/  LDG.E.U8 R164, desc[UR36][R2.64+0x29] ;  /* 0x0000292402a47981 */ /* 0x000e64000c1e1100 */
[----:B-1----:R-:W-:-:S05]  /*3090*/  PRMT R11, R164, 0x8880, RZ ;  /* 0x00008880a40b7816 */ /* 0x002fca00000000ff */
[----:B------:R-:W-:-:S07]  /*30a0*/  IMAD R10, R11, R152, RZ ;  /* 0x000000980b0a7224 */ /* 0x000fce00078e02ff */
.L_x_82:
[----:B------:R-:W-:Y:S05]  /*30b0*/  BSYNC B1 ;  /* 0x0000000000017941 */ /* 0x000fea0003800000 */
.L_x_81:
        /* <DEDUP_REMOVED lines=11> */
.L_x_84:
[----:B------:R-:W-:Y:S05]  /*3170*/  BSYNC B1 ;  /* 0x0000000000017941 */ /* 0x000fea0003800000 */
.L_x_83:
[----:B-1----:R-:W-:Y:S01]  /*3180*/  @!P4 IMAD R11, R46, R153, R10 ;  /* 0x000000992e0bc224 */ /* 0x002fe200078e020a */
[----:B------:R-:W-:Y:S04]  /*3190*/  BSSY B1, `(.L_x_85) ;  /* 0x0000006000017945 */ /* 0x000fe80003800000 */
[----:B------:R1:W-:Y:S01]  /*31a0*/  @!P4 STG.E.U8 desc[UR36][R6.64+0x28], R11 ;  /* 0x0000280b0600c986 */ /* 0x0003e2000c101124 */
[----:B------:R-:W-:Y:S05]  /*31b0*/  @P3 BRA `(.L_x_86) ;  /* 0x00000000000c3947 */ /* 0x000fea0003800000 */
[----:B------:R-:W1:Y:S02]  /*31c0*/  LDG.E.U8 R164, desc[UR36][R8.64+0x29] ;  /* 0x0000292408a47981 */ /* 0x000e64000c1e1100 */
[----:B-1----:R-:W-:-:S05]  /*31d0*/  PRMT R11, R164, 0x8880, RZ ;  /* 0x00008880a40b7816 */ /* 0x002fca00000000ff */
[----:B------:R-:W-:-:S07]  /*31e0*/  IMAD R10, R11, R152, RZ ;  /* 0x000000980b0a7224 */ /* 0x000fce00078e02ff */
.L_x_86:
[----:B------:R-:W-:Y:S05]  /*31f0*/  BSYNC B1 ;  /* 0x0000000000017941 */ /* 0x000fea0003800000 */
.L_x_85:
[----:B------:R-:W-:Y:S01]  /*3200*/  @!P3 IMAD R47, R47, R153, R10 ;  /* 0x000000992f2fb224 */ /* 0x000fe200078e020a */
[----:B------:R-:W-:Y:S04]  /*3210*/  BSSY B1, `(.L_x_87) ;  /* 0x0000006000017945 */ /* 0x000fe80003800000 */
[----:B------:R0:W-:Y:S01]  /*3220*/  @!P3 STG.E.U8 desc[UR36][R6.64+0x29], R47 ;  /* 0x0000292f0600b986 */ /* 0x0001e2000c101124 */
[----:B------:R-:W-:Y:S05]  /*3230*/  @P5 BRA `(.L_x_88) ;  /* 0x00000000000c5947 */ /* 0x000fea0003800000 */
[----:B------:R-:W1:Y:S02]  /*3240*/  LDG.E.U8 R164, desc[UR36][R2.64+0x30] ;  /* 0x0000302402a47981 */ /* 0x000e64000c1e1100 */
[----:B-1----:R-:W-:-:S05]  /*3250*/  PRMT R11, R164, 0x8880, RZ ;  /* 0x00008880a40b7816 */ /* 0x002fca00000000ff */
[----:B------:R-:W-:-:S07]  /*3260*/  IMAD R10, R11, R152, RZ ;  /* 0x000000980b0a7224 */ /* 0x000fce00078e02ff */
.L_x_88:
[----:B------:R-:W-:Y:S05]  /*3270*/  BSYNC B1 ;  /* 0x0000000000017941 */ /* 0x000fea0003800000 */
.L_x_87:
[----:B-1----:R-:W-:Y:S01]  /*3280*/  @!P5 IMAD R11, R48, R153, R10 ;  /* 0x00000099300bd224 */ /* 0x002fe200078e020a */
[----:B------:R-:W-:Y:S04]  /*3290*/  BSSY B1, `(.L_x_89) ;  /* 0x0000006000017945 */ /* 0x000fe80003800000 */
[----:B------:R1:W-:Y:S01]  /*32a0*/  @!P5 STG.E.U8 desc[UR36][R4.64+0x30], R11 ;  /* 0x0000300b0400d986 */ /* 0x0003e2000c101124 */
[----:B------:R-:W-:Y:S05]  /*32b0*/  @P2 BRA `(.L_x_90) ;  /* 0x00000000000c2947 */ /* 0x000fea0003800000 */
[----:B------:R-:W1:Y:S02]  /*32c0*/  LDG.E.U8 R164, desc[UR36][R2.64+0x31] ;  /* 0x0000312402a47981 */ /* 0x000e64000c1e1100 */
[----:B-1----:R-:W-:-:S05]  /*32d0*/  PRMT R11, R164, 0x8880, RZ ;  /* 0x00008880a40b7816 */ /* 0x002fca00000000ff */
[----:B------:R-:W-:-:S07]  /*32e0*/  IMAD R10, R11, R152, RZ ;  /* 0x000000980b0a7224 */ /* 0x000fce00078e02ff */
.L_x_90:
[----:B------:R-:W-:Y:S05]  /*32f0*/  BSYNC B1 ;  /* 0x0000000000017941 */ /* 0x000fea0003800000 */
.L_x_89:
        /* <DEDUP_REMOVED lines=11> */
.L_x_92:
[----:B------:R-:W-:Y:S05]  /*33b0*/  BSYNC B1 ;  /* 0x0000000000017941 */ /* 0x000fea0003800000 */
.L_x_91:
[----:B-1----:R-:W-:Y:S01]  /*33c0*/  @!P4 IMAD R11, R50, R153, R10 ;  /* 0x00000099320bc224 */ /* 0x002fe200078e020a */
[----:B------:R-:W-:Y:S04]  /*33d0*/  BSSY B1, `(.L_x_93) ;  /* 0x0000006000017945 */ /* 0x000fe80003800000 */
[----:B------:R1:W-:Y:S01]  /*33e0*/  @!P4 STG.E.U8 desc[UR36][R6.64+0x30], R11 ;  /* 0x0000300b0600c986 */ /* 0x0003e2000c101124 */
[----:B------:R-:W-:Y:S05]  /*33f0*/  @P3 BRA `(.L_x_94) ;  /* 0x00000000000c3947 */ /* 0x000fea0003800000 */
[----:B------:R-:W1:Y:S02]  /*3400*/  LDG.E.U8 R164, desc[UR36][R8.64+0x31] ;  /* 0x0000312408a47981 */ /* 0x000e64000c1e1100 */
[----:B-1----:R-:W-:-:S05]  /*3410*/  PRMT R11, R164, 0x8880, RZ ;  /* 0x00008880a40b7816 */ /* 0x002fca00000000ff */
[----:B------:R-:W-:-:S07]  /*3420*/  IMAD R10, R11, R152, RZ ;  /* 0x000000980b0a7224 */ /* 0x000fce00078e02ff */
.L_x_94:
[----:B------:R-:W-:Y:S05]  /*3430*/  BSYNC B1 ;  /* 0x0000000000017941 */ /* 0x000fea0003800000 */
.L_x_93:
[----:B------:R-:W-:Y:S01]  /*3440*/  @!P3 IMAD R51, R51, R153, R10 ;  /* 0x000000993333b224 */ /* 0x000fe200078e020a */
[----:B------:R-:W-:Y:S04]  /*3450*/  BSSY B1, `(.L_x_95) ;  /* 0x0000006000017945 */ /* 0x000fe80003800000 */
[----:B------:R0:W-:Y:S01]  /*3460*/  @!P3 STG.E.U8 desc[UR36][R6.64+0x31], R51 ;  /* 0x000031330600b986 */ /* 0x0001e2000c101124 */
[----:B------:R-:W-:Y:S05]  /*3470*/  @P5 BRA `(.L_x_96) ;  /* 0x00000000000c5947 */ /* 0x000fea0003800000 */
[----:B------:R-:W1:Y:S02]  /*3480*/  LDG.E.U8 R164, desc[UR36][R2.64+0x38] ;  /* 0x0000382402a47981 */ /* 0x000e64000c1e1100 */
[----:B-1----:R-:W-:-:S05]  /*3490*/  PRMT R11, R164, 0x8880, RZ ;  /* 0x00008880a40b7816 */ /* 0x002fca00000000ff */
[----:B------:R-:W-:-:S07]  /*34a0*/  IMAD R10, R11, R152, RZ ;  /* 0x000000980b0a7224 */ /* 0x000fce00078e02ff */
.L_x_96:
[----:B------:R-:W-:Y:S05]  /*34b0*/  BSYNC B1 ;  /* 0x0000000000017941 */ /* 0x000fea0003800000 */
.L_x_95:
[----:B-1----:R-:W-:Y:S01]  /*34c0*/  @!P5 IMAD R11, R52, R153, R10 ;  /* 0x00000099340bd224 */ /* 0x002fe200078e020a */
[----:B------:R-:W-:Y:S04]  /*34d0*/  BSSY B1, `(.L_x_97) ;  /* 0x0000006000017945 */ /* 0x000fe80003800000 */
[----:B------:R1:W-:Y:S01]  /*34e0*/  @!P5 STG.E.U8 desc[UR36][R4.64+0x38], R11 ;  /* 0x0000380b0400d986 */ /* 0x0003e2000c101124 */
[----:B------:R-:W-:Y:S05]  /*34f0*/  @P2 BRA `(.L_x_98) ;  /* 0x00000000000c2947 */ /* 0x000fea0003800000 */
[----:B------:R-:W1:Y:S02]  /*3500*/  LDG.E.U8 R164, desc[UR36][R2.64+0x39] ;  /* 0x0000392402a47981 */ /* 0x000e64000c1e1100 */
[----:B-1----:R-:W-:-:S05]  /*3510*/  PRMT R11, R164, 0x8880, RZ ;  /* 0x00008880a40b7816 */ /* 0x002fca00000000ff */
[----:B------:R-:W-:-:S07]  /*3520*/  IMAD R10, R11, R152, RZ ;  /* 0x000000980b0a7224 */ /* 0x000fce00078e02ff */
.L_x_98:
[----:B------:R-:W-:Y:S05]  /*3530*/  BSYNC B1 ;  /* 0x0000000000017941 */ /* 0x000fea0003800000 */
.L_x_97:
        /* <DEDUP_REMOVED lines=11> */
.L_x_100:
[----:B------:R-:W-:Y:S05]  /*35f0*/  BSYNC B1 ;  /* 0x0000000000017941 */ /* 0x000fea0003800000 */
.L_x_99:
[----:B-1----:R-:W-:Y:S01]  /*3600*/  @!P4 IMAD R11, R54, R153, R10 ;  /* 0x00000099360bc224 */ /* 0x002fe200078e020a */
[----:B------:R-:W-:Y:S04]  /*3610*/  BSSY B1, `(.L_x_101) ;  /* 0x0000006000017945 */ /* 0x000fe80003800000 */
[----:B------:R1:W-:Y:S01]  /*3620*/  @!P4 STG.E.U8 desc[UR36][R6.64+0x38], R11 ;  /* 0x0000380b0600c986 */ /* 0x0003e2000c101124 */
[----:B------:R-:W-:Y:S05]  /*3630*/  @P3 BRA `(.L_x_102) ;  /* 0x00000000000c3947 */ /* 0x000fea0003800000 */
[----:B------:R-:W1:Y:S02]  /*3640*/  LDG.E.U8 R164, desc[UR36][R8.64+0x39] ;  /* 0x0000392408a47981 */ /* 0x000e64000c1e1100 */
[----:B-1----:R-:W-:-:S05]  /*3650*/  PRMT R11, R164, 0x8880, RZ ;  /* 0x00008880a40b7816 */ /* 0x002fca00000000ff */
[----:B------:R-:W-:-:S07]  /*3660*/  IMAD R10, R11, R152, RZ ;  /* 0x000000980b0a7224 */ /* 0x000fce00078e02ff */
.L_x_102:
[----:B------:R-:W-:Y:S05]  /*3670*/  BSYNC B1 ;  /* 0x0000000000017941 */ /* 0x000fea0003800000 */
.L_x_101:
[----:B------:R-:W-:Y:S01]  /*3680*/  @!P3 IMAD R55, R55, R153, R10 ;  /* 0x000000993737b224 */ /* 0x000fe200078e020a */
[----:B------:R-:W-:Y:S04]  /*3690*/  BSSY B1, `(.L_x_103) ;  /* 0x0000006000017945 */ /* 0x000fe80003800000 */
[----:B------:R0:W-:Y:S01]  /*36a0*/  @!P3 STG.E.U8 desc[UR36][R6.64+0x39], R55 ;  /* 0x000039370600b986 */ /* 0x0001e2000c101124 */
[----:B------:R-:W-:Y:S05]  /*36b0*/  @P5 BRA `(.L_x_104) ;  /* 0x00000000000c5947 */ /* 0x000fea0003800000 */
[----:B------:R-:W1:Y:S02]  /*36c0*/  LDG.E.U8 R164, desc[UR36][R2.64+0x40] ;  /* 0x0000402402a47981 */ /* 0x000e64000c1e1100 */
[----:B-1----:R-:W-:-:S05]  /*36d0*/  PRMT R11, R164, 0x8880, RZ ;  /* 0x00008880a40b7816 */ /* 0x002fca00000000ff */
[----:B------:R-:W-:-:S07]  /*36e0*/  IMAD R10, R11, R152, RZ ;  /* 0x000000980b0a7224 */ /* 0x000fce00078e02ff */
.L_x_104:
[----:B------:R-:W-:Y:S05]  /*36f0*/  BSYNC B1 ;  /* 0x0000000000017941 */ /* 0x000fea0003800000 */
.L_x_103:
[----:B-1----:R-:W-:Y:S01]  /*3700*/  @!P5 IMAD R11, R56, R153, R10 ;  /* 0x00000099380bd224 */ /* 0x002fe200078e020a */
[----:B------:R-:W-:Y:S04]  /*3710*/  BSSY B1, `(.L_x_105) ;  /* 0x0000006000017945 */ /* 0x000fe80003800000 */
[----:B------:R1:W-:Y:S01]  /*3720*/  @!P5 STG.E.U8 desc[UR36][R4.64+0x40], R11 ;  /* 0x0000400b0400d986 */ /* 0x0003e2000c101124 */
[----:B------:R-:W-:Y:S05]  /*3730*/  @P2 BRA `(.L_x_106) ;  /* 0x00000000000c2947 */ /* 0x000fea0003800000 */
[----:B------:R-:W1:Y:S02]  /*3740*/  LDG.E.U8 R164, desc[UR36][R2.64+0x41] ;  /* 0x0000412402a47981 */ /* 0x000e64000c1e1100 */
[----:B-1----:R-:W-:-:S05]  /*3750*/  PRMT R11, R164, 0x8880, RZ ;  /* 0x00008880a40b7816 */ /* 0x002fca00000000ff */
[----:B------:R-:W-:-:S07]  /*3760*/  IMAD R10, R11, R152, RZ ;  /* 0x000000980b0a7224 */ /* 0x000fce00078e02ff */
.L_x_106:
[----:B------:R-:W-:Y:S05]  /*3770*/  BSYNC B1 ;  /* 0x0000000000017941 */ /* 0x000fea0003800000 */
.L_x_105:
        /* <DEDUP_REMOVED lines=11> */
.L_x_108:
[----:B------:R-:W-:Y:S05]  /*3830*/  BSYNC B1 ;  /* 0x0000000000017941 */ /* 0x000fea0003800000 */
.L_x_107:
[----:B-1----:R-:W-:Y:S01]  /*3840*/  @!P4 IMAD R11, R58, R153, R10 ;  /* 0x000000993a0bc224 */ /* 0x002fe200078e020a */
[----:B------:R-:W-:Y:S04]  /*3850*/  BSSY B1, `(.L_x_109) ;  /* 0x0000006000017945 */ /* 0x000fe80003800000 */
[----:B------:R1:W-:Y:S01]  /*3860*/  @!P4 STG.E.U8 desc[UR36][R6.64+0x40], R11 ;  /* 0x0000400b0600c986 */ /* 0x0003e2000c101124 */
[----:B------:R-:W-:Y:S05]  /*3870*/  @P3 BRA `(.L_x_110) ;  /* 0x00000000000c3947 */ /* 0x000fea0003800000 */
[----:B------:R-:W1:Y:S02]  /*3880*/  LDG.E.U8 R164, desc[UR36][R8.64+0x41] ;  /* 0x0000412408a47981 */ /* 0x000e64000c1e1100 */
[----:B-1----:R-:W-:-:S05]  /*3890*/  PRMT R11, R164, 0x8880, RZ ;  /* 0x00008880a40b7816 */ /* 0x002fca00000000ff */
[----:B------:R-:W-:-:S07]  /*38a0*/  IMAD R10, R11, R152, RZ ;  /* 0x000000980b0a7224 */ /* 0x000fce00078e02ff */
.L_x_110:
[----:B------:R-:W-:Y:S05]  /*38b0*/  BSYNC B1 ;  /* 0x0000000000017941 */ /* 0x000fea0003800000 */
.L_x_109:
[----:B------:R-:W-:Y:S01]  /*38c0*/  @!P3 IMAD R59, R59, R153, R10 ;  /* 0x000000993b3bb224 */ /* 0x000fe200078e020a */
[----:B------:R-:W-:Y:S04]  /*38d0*/  BSSY B1, `(.L_x_111) ;  /* 0x0000006000017945 */ /* 0x000fe80003800000 */
[----:B------:R0:W-:Y:S01]  /*38e0*/  @!P3 STG.E.U8 desc[UR36][R6.64+0x41], R59 ;  /* 0x0000413b0600b986 */ /* 0x0001e2000c101124 */
[----:B------:R-:W-:Y:S05]  /*38f0*/  @P5 BRA `(.L_x_112) ;  /* 0x00000000000c5947 */ /* 0x000fea0003800000 */
[----:B------:R-:W1:Y:S02]  /*3900*/  LDG.E.U8 R164, desc[UR36][R2.64+0x48] ;  /* 0x0000482402a47981 */ /* 0x000e64000c1e1100 */
[----:B-1----:R-:W-:-:S05]  /*3910*/  PRMT R11, R164, 0x8880, RZ ;  /* 0x00008880a40b7816 */ /* 0x002fca00000000ff */
[----:B------:R-:W-:-:S07]  /*3920*/  IMAD R10, R11, R152, RZ ;  /* 0x000000980b0a7224 */ /* 0x000fce00078e02ff */
.L_x_112:
[----:B------:R-:W-:Y:S05]  /*3930*/  BSYNC B1 ;  /* 0x0000000000017941 */ /* 0x000fea0003800000 */
.L_x_111:
[----:B-1----:R-:W-:Y:S01]  /*3940*/  @!P5 IMAD R11, R60, R153, R10 ;  /* 0x000000993c0bd224 */ /* 0x002fe200078e020a */
[----:B------:R-:W-:Y:S04]  /*3950*/  BSSY B1, `(.L_x_113) ;  /* 0x0000006000017945 */ /* 0x000fe80003800000 */
[----:B------:R1:W-:Y:S01]  /*3960*/  @!P5 STG.E.U8 desc[UR36][R4.64+0x48], R11 ;  /* 0x0000480b0400d986 */ /* 0x0003e2000c101124 */
[----:B------:R-:W-:Y:S05]  /*3970*/  @P2 BRA `(.L_x_114) ;  /* 0x00000000000c2947 */ /* 0x000fea0003800000 */
[----:B------:R-:W1:Y:S02]  /*3980*/  LDG.E.U8 R164, desc[UR36][R2.64+0x49] ;  /* 0x0000492402a47981 */ /* 0x000e64000c1e1100 */
[----:B-1----:R-:W-:-:S05]  /*3990*/  PRMT R11, R164, 0x8880, RZ ;  /* 0x00008880a40b7816 */ /* 0x002fca00000000ff */
[----:B------:R-:W-:-:S07]  /*39a0*/  IMAD R10, R11, R152, RZ ;  /* 0x000000980b0a7224 */ /* 0x000fce00078e02ff */
.L_x_114:
[----:B------:R-:W-:Y:S05]  /*39b0*/  BSYNC B1 ;  /* 0x0000000000017941 */ /* 0x000fea0003800000 */
.L_x_113:
        /* <DEDUP_REMOVED lines=11> */
.L_x_116:
[----:B------:R-:W-:Y:S05]  /*3a70*/  BSYNC B1 ;  /* 0x0000000000017941 */ /* 0x000fea0003800000 */
.L_x_115:
[----:B-1----:R-:W-:Y:S01]  /*3a80*/  @!P4 IMAD R11, R62, R153, R10 ;  /* 0x000000993e0bc224 */ /* 0x002fe200078e020a */
[----:B------:R-:W-:Y:S04]  /*3a90*/  BSSY B1, `(.L_x_117) ;  /* 0x0000006000017945 */ /* 0x000fe80003800000 */
[----:B------:R1:W-:Y:S01]  /*3aa0*/  @!P4 STG.E.U8 desc[UR36][R6.64+0x48], R11 ;  /* 0x0000480b0600c986 */ /* 0x0003e2000c101124 */
[----:B------:R-:W-:Y:S05]  /*3ab0*/  @P3 BRA `(.L_x_118) ;  /* 0x00000000000c3947 */ /* 0x000fea0003800000 */
[----:B------:R-:W1:Y:S02]  /*3ac0*/  LDG.E.U8 R164, desc[UR36][R8.64+0x49] ;  /* 0x0000492408a47981 */ /* 0x000e64000c1e1100 */
[----:B-1----:R-:W-:-:S05]  /*3ad0*/  PRMT R11, R164, 0x8880, RZ ;  /* 0x00008880a40b7816 */ /* 0x002fca00000000ff */
[----:B------:R-:W-:-:S07]  /*3ae0*/  IMAD R10, R11, R152, RZ ;  /* 0x000000980b0a7224 */ /* 0x000fce00078e02ff */
.L_x_118:
[----:B------:R-:W-:Y:S05]  /*3af0*/  BSYNC B1 ;  /* 0x0000000000017941 */ /* 0x000fea0003800000 */
.L_x_117:
[----:B------:R-:W-:Y:S01]  /*3b00*/  @!P3 IMAD R63, R63, R153, R10 ;  /* 0x000000993f3fb224 */ /* 0x000fe200078e020a */
[----:B------:R-:W-:Y:S04]  /*3b10*/  BSSY B1, `(.L_x_119) ;  /* 0x0000006000017945 */ /* 0x000fe80003800000 */
[----:B------:R0:W-:Y:S01]  /*3b20*/  @!P3 STG.E.U8 desc[UR36][R6.64+0x49], R63 ;  /* 0x0000493f0600b986 */ /* 0x0001e2000c101124 */
[----:B------:R-:W-:Y:S05]  /*3b30*/  @P5 BRA `(.L_x_120) ;  /* 0x00000000000c5947 */ /* 0x000fea0003800000 */
[----:B------:R-:W1:Y:S02]  /*3b40*/  LDG.E.U8 R164, desc[UR36][R2.64+0x50] ;  /* 0x0000502402a47981 */ /* 0x000e64000c1e1100 */
[----:B-1----:R-:W-:-:S05]  /*3b50*/  PRMT R11, R164, 0x8880, RZ ;  /* 0x00008880a40b7816 */ /* 0x002fca00000000ff */
[----:B------:R-:W-:-:S07]  /*3b60*/  IMAD R10, R11, R152, RZ ;  /* 0x000000980b0a7224 */ /* 0x000fce00078e02ff */
.L_x_120:
[----:B------:R-:W-:Y:S05]  /*3b70*/  BSYNC B1 ;  /* 0x0000000000017941 */ /* 0x000fea0003800000 */
.L_x_119:
[----:B-1----:R-:W-:Y:S01]  /*3b80*/  @!P5 IMAD R11, R64, R153, R10 ;  /* 0x00000099400bd224 */ /* 0x002fe200078e020a */
[----:B------:R-:W-:Y:S04]  /*3b90*/  BSSY B1, `(.L_x_121) ;  /* 0x0000006000017945 */ /* 0x000fe80003800000 */
[----:B------:R1:W-:Y:S01]  /*3ba0*/  @!P5 STG.E.U8 desc[UR36][R4.64+0x50], R11 ;  /* 0x0000500b0400d986 */ /* 0x0003e2000c101124 */
[----:B------:R-:W-:Y:S05]  /*3bb0*/  @P2 BRA `(.L_x_122) ;  /* 0x00000000000c2947 */ /* 0x000fea0003800000 */
[----:B------:R-:W1:Y:S02]  /*3bc0*/  LDG.E.U8 R164, desc[UR36][R2.64+0x51] ;  /* 0x0000512402a47981 */ /* 0x000e64000c1e1100 */
[----:B-1----:R-:W-:-:S05]  /*3bd0*/  PRMT R11, R164, 0x8880, RZ ;  /* 0x00008880a40b7816 */ /* 0x002fca00000000ff */
[----:B------:R-:W-:-:S07]  /*3be0*/  IMAD R10, R11, R152, RZ ;  /* 0x000000980b0a7224 */ /* 0x000fce00078e02ff */
.L_x_122:
[----:B------:R-:W-:Y:S05]  /*3bf0*/  BSYNC B1 ;  /* 0x0000000000017941 */ /* 0x000fea0003800000 */
.L_x_121:
        /* <DEDUP_REMOVED lines=11> */
.L_x_124:
[----:B------:R-:W-:Y:S05]  /*3cb0*/  BSYNC B1 ;  /* 0x0000000000017941 */ /* 0x000fea0003800000 */
.L_x_123:
[----:B-1----:R-:W-:Y:S01]  /*3cc0*/  @!P4 IMAD R11, R66, R153, R10 ;  /* 0x00000099420bc224 */ /* 0x002fe200078e020a */
[----:B------:R-:W-:Y:S04]  /*3cd0*/  BSSY B1, `(.L_x_125) ;  /* 0x0000006000017945 */ /* 0x000fe80003800000 */
[----:B------:R1:W-:Y:S01]  /*3ce0*/  @!P4 STG.E.U8 desc[UR36][R6.64+0x50], R11 ;  /* 0x0000500b0600c986 */ /* 0x0003e2000c101124 */
[----:B------:R-:W-:Y:S05]  /*3cf0*/  @P3 BRA `(.L_x_126) ;  /* 0x00000000000c3947 */ /* 0x000fea0003800000 */
[----:B------:R-:W1:Y:S02]  /*3d00*/  LDG.E.U8 R164, desc[UR36][R8.64+0x51] ;  /* 0x0000512408a47981 */ /* 0x000e64000c1e1100 */
[----:B-1----:R-:W-:-:S05]  /*3d10*/  PRMT R11, R164, 0x8880, RZ ;  /* 0x00008880a40b7816 */ /* 0x002fca00000000ff */
[----:B------:R-:W-:-:S07]  /*3d20*/  IMAD R10, R11, R152, RZ ;  /* 0x000000980b0a7224 */ /* 0x000fce00078e02ff */
.L_x_126:
[----:B------:R-:W-:Y:S05]  /*3d30*/  BSYNC B1 ;  /* 0x0000000000017941 */ /* 0x000fea0003800000 */
.L_x_125:
[----:B------:R-:W-:Y:S01]  /*3d40*/  @!P3 IMAD R67, R67, R153, R10 ;  /* 0x000000994343b224 */ /* 0x000fe200078e020a */
[----:B------:R-:W-:Y:S04]  /*3d50*/  BSSY B1, `(.L_x_127) ;  /* 0x0000006000017945 */ /* 0x000fe80003800000 */
[----:B------:R0:W-:Y:S01]  /*3d60*/  @!P3 STG.E.U8 desc[UR36][R6.64+0x51], R67 ;  /* 0x000051430600b986 */ /* 0x0001e2000c101124 */
[----:B------:R-:W-:Y:S05]  /*3d70*/  @P5 BRA `(.L_x_128) ;  /* 0x00000000000c5947 */ /* 0x000fea0003800000 */
[----:B------:R-:W1:Y:S02]  /*3d80*/  LDG.E.U8 R164, desc[UR36][R2.64+0x58] ;  /* 0x0000582402a47981 */ /* 0x000e64000c1e1100 */
[----:B-1----:R-:W-:-:S05]  /*3d90*/  PRMT R11, R164, 0x8880, RZ ;  /* 0x00008880a40b7816 */ /* 0x002fca00000000ff */
[----:B------:R-:W-:-:S07]  /*3da0*/  IMAD R10, R11, R152, RZ ;  /* 0x000000980b0a7224 */ /* 0x000fce00078e02ff */
.L_x_128:
[----:B------:R-:W-:Y:S05]  /*3db0*/  BSYNC B1 ;  /* 0x0000000000017941 */ /* 0x000fea0003800000 */
.L_x_127:
[----:B-1----:R-:W-:Y:S01]  /*3dc0*/  @!P5 IMAD R11, R68, R153, R10 ;  /* 0x00000099440bd224 */ /* 0x002fe200078e020a */
[----:B------:R-:W-:Y:S04]  /*3dd0*/  BSSY B1, `(.L_x_129) ;  /* 0x0000006000017945 */ /* 0x000fe80003800000 */
[----:B------:R1:W-:Y:S01]  /*3de0*/  @!P5 STG.E.U8 desc[UR36][R4.64+0x58], R11 ;  /* 0x0000580b0400d986 */ /* 0x0003e2000c101124 */
[----:B------:R-:W-:Y:S05]  /*3df0*/  @P2 BRA `(.L_x_130) ;  /* 0x00000000000c2947 */ /* 0x000fea0003800000 */
[----:B------:R-:W1:Y:S02]  /*3e00*/  LDG.E.U8 R164, desc[UR36][R2.64+0x59] ;  /* 0x0000592402a47981 */ /* 0x000e64000c1e1100 */
[----:B-1----:R-:W-:-:S05]  /*3e10*/  PRMT R11, R164, 0x8880, RZ ;  /* 0x00008880a40b7816 */ /* 0x002fca00000000ff */
[----:B------:R-:W-:-:S07]  /*3e20*/  IMAD R10, R11, R152, RZ ;  /* 0x000000980b0a7224 */ /* 0x000fce00078e02ff */
.L_x_130:
[----:B------:R-:W-:Y:S05]  /*3e30*/  BSYNC B1 ;  /* 0x0000000000017941 */ /* 0x000fea0003800000 */
.L_x_129:
        /* <DEDUP_REMOVED lines=11> */
.L_x_132:
[----:B------:R-:W-:Y:S05]  /*3ef0*/  BSYNC B1 ;  /* 0x0000000000017941 */ /* 0x000fea0003800000 */
.L_x_131:
[----:B-1----:R-:W-:Y:S01]  /*3f00*/  @!P4 IMAD R11, R70, R153, R10 ;  /* 0x00000099460bc224 */ /* 0x002fe200078e020a */
[----:B------:R-:W-:Y:S04]  /*3f10*/  BSSY B1, `(.L_x_133) ;  /* 0x0000006000017945 */ /* 0x000fe80003800000 */
[----:B------:R1:W-:Y:S01]  /*3f20*/  @!P4 STG.E.U8 desc[UR36][R6.64+0x58], R11 ;  /* 0x0000580b0600c986 */ /* 0x0003e2000c101124 */
[----:B------:R-:W-:Y:S05]  /*3f30*/  @P3 BRA `(.L_x_134) ;  /* 0x00000000000c3947 */ /* 0x000fea0003800000 */
[----:B------:R-:W1:Y:S02]  /*3f40*/  LDG.E.U8 R164, desc[UR36][R8.64+0x59] ;  /* 0x0000592408a47981 */ /* 0x000e64000c1e1100 */
[----:B-1----:R-:W-:-:S05]  /*3f50*/  PRMT R11, R164, 0x8880, RZ ;  /* 0x00008880a40b7816 */ /* 0x002fca00000000ff */
[----:B------:R-:W-:-:S07]  /*3f60*/  IMAD R10, R11, R152, RZ ;  /* 0x000000980b0a7224 */ /* 0x000fce00078e02ff */
.L_x_134:
[----:B------:R-:W-:Y:S05]  /*3f70*/  BSYNC B1 ;  /* 0x0000000000017941 */ /* 0x000fea0003800000 */
.L_x_133:
[----:B------:R-:W-:Y:S01]  /*3f80*/  @!P3 IMAD R71, R71, R153, R10 ;  /* 0x000000994747b224 */ /* 0x000fe200078e020a */
[----:B------:R-:W-:Y:S04]  /*3f90*/  BSSY B1, `(.L_x_135) ;  /* 0x0000006000017945 */ /* 0x000fe80003800000 */
[----:B------:R0:W-:Y:S01]  /*3fa0*/  @!P3 STG.E.U8 desc[UR36][R6.64+0x59], R71 ;  /* 0x000059470600b986 */ /* 0x0001e2000c101124 */
[----:B------:R-:W-:Y:S05]  /*3fb0*/  @P5 BRA `(.L_x_136) ;  /* 0x00000000000c5947 */ /* 0x000fea0003800000 */
[----:B------:R-:W1:Y:S02]  /*3fc0*/  LDG.E.U8 R164, desc[UR36][R2.64+0x60] ;  /* 0x0000602402a47981 */ /* 0x000e64000c1e1100 */
[----:B-1----:R-:W-:-:S05]  /*3fd0*/  PRMT R11, R164, 0x8880, RZ ;  /* 0x00008880a40b7816 */ /* 0x002fca00000000ff */
[----:B------:R-:W-:-:S07]  /*3fe0*/  IMAD R10, R11, R152, RZ ;  /* 0x000000980b0a7224 */ /* 0x000fce00078e02ff */
.L_x_136:
[----:B------:R-:W-:Y:S05]  /*3ff0*/  BSYNC B1 ;  /* 0x0000000000017941 */ /* 0x000fea0003800000 */
.L_x_135:
[----:B-1----:R-:W-:Y:S01]  /*4000*/  @!P5 IMAD R11, R72, R153, R10 ;  /* 0x00000099480bd224 */ /* 0x002fe200078e020a */
[----:B------:R-:W-:Y:S04]  /*4010*/  BSSY B1, `(.L_x_137) ;  /* 0x0000006000017945 */ /* 0x000fe80003800000 */
[----:B------:R1:W-:Y:S01]  /*4020*/  @!P5 STG.E.U8 desc[UR36][R4.64+0x60], R11 ;  /* 0x0000600b0400d986 */ /* 0x0003e2000c101124 */
[----:B------:R-:W-:Y:S05]  /*4030*/  @P2 BRA `(.L_x_138) ;  /* 0x00000000000c2947 */ /* 0x000fea0003800000 */
[----:B------:R-:W1:Y:S02]  /*4040*/  LDG.E.U8 R164, desc[UR36][R2.64+0x61] ;  /* 0x0000612402a47981 */ /* 0x000e64000c1e1100 */
[----:B-1----:R-:W-:-:S05]  /*4050*/  PRMT R11, R164, 0x8880, RZ ;  /* 0x00008880a40b7816 */ /* 0x002fca00000000ff */
[----:B------:R-:W-:-:S07]  /*4060*/  IMAD R10, R11, R152, RZ ;  /* 0x000000980b0a7224 */ /* 0x000fce00078e02ff */
.L_x_138:
[----:B------:R-:W-:Y:S05]  /*4070*/  BSYNC B1 ;  /* 0x0000000000017941 */ /* 0x000fea0003800000 */
.L_x_137:
        /* <DEDUP_REMOVED lines=11> */
.L_x_140:
[----:B------:R-:W-:Y:S05]  /*4130*/  BSYNC B1 ;  /* 0x0000000000017941 */ /* 0x000fea0003800000 */
.L_x_139:
[----:B-1----:R-:W-:Y:S01]  /*4140*/  @!P4 IMAD R11, R74, R153, R10 ;  /* 0x000000994a0bc224 */ /* 0x002fe200078e020a */
[----:B------:R-:W-:Y:S04]  /*4150*/  BSSY B1, `(.L_x_141) ;  /* 0x0000006000017945 */ /* 0x000fe80003800000 */
[----:B------:R1:W-:Y:S01]  /*4160*/  @!P4 STG.E.U8 desc[UR36][R6.64+0x60], R11 ;  /* 0x0000600b0600c986 */ /* 0x0003e2000c101124 */
[----:B------:R-:W-:Y:S05]  /*4170*/  @P3 BRA `(.L_x_142) ;  /* 0x00000000000c3947 */ /* 0x000fea0003800000 */
[----:B------:R-:W1:Y:S02]  /*4180*/  LDG.E.U8 R164, desc[UR36][R8.64+0x61] ;  /* 0x0000612408a47981 */ /* 0x000e64000c1e1100 */
[----:B-1----:R-:W-:-:S05]  /*4190*/  PRMT R11, R164, 0x8880, RZ ;  /* 0x00008880a40b7816 */ /* 0x002fca00000000ff */
[----:B------:R-:W-:-:S07]  /*41a0*/  IMAD R10, R11, R152, RZ ;  /* 0x000000980b0a7224 */ /* 0x000fce00078e02ff */
.L_x_142:
[----:B------:R-:W-:Y:S05]  /*41b0*/  BSYNC B1 ;  /* 0x0000000000017941 */ /* 0x000fea0003800000 */
.L_x_141:
[----:B------:R-:W-:Y:S01]  /*41c0*/  @!P3 IMAD R75, R75, R153, R10 ;  /* 0x000000994b4bb224 */ /* 0x000fe200078e020a */
[----:B------:R-:W-:Y:S04]  /*41d0*/  BSSY B1, `(.L_x_143) ;  /* 0x0000006000017945 */ /* 0x000fe80003800000 */
[----:B------:R0:W-:Y:S01]  /*41e0*/  @!P3 STG.E.U8 desc[UR36][R6.64+0x61], R75 ;  /* 0x0000614b0600b986 */ /* 0x0001e2000c101124 */
[----:B------:R-:W-:Y:S05]  /*41f0*/  @P5 BRA `(.L_x_144) ;  /* 0x00000000000c5947 */ /* 0x000fea0003800000 */
[----:B------:R-:W1:Y:S02]  /*4200*/  LDG.E.U8 R164, desc[UR36][R2.64+0x68] ;  /* 0x0000682402a47981 */ /* 0x000e64000c1e1100 */
[----:B-1----:R-:W-:-:S05]  /*4210*/  PRMT R11, R164, 0x8880, RZ ;  /* 0x00008880a40b7816 */ /* 0x002fca00000000ff */
[----:B------:R-:W-:-:S07]  /*4220*/  IMAD R10, R11, R152, RZ ;  /* 0x000000980b0a7224 */ /* 0x000fce00078e02ff */
.L_x_144:
[----:B------:R-:W-:Y:S05]  /*4230*/  BSYNC B1 ;  /* 0x0000000000017941 */ /* 0x000fea0003800000 */
.L_x_143:
[----:B-1----:R-:W-:Y:S01]  /*4240*/  @!P5 IMAD R11, R76, R153, R10 ;  /* 0x000000994c0bd224 */ /* 0x002fe200078e020a */
[----:B------:R-:W-:Y:S04]  /*4250*/  BSSY B1, `(.L_x_145) ;  /* 0x0000006000017945 */ /* 0x000fe80003800000 */
[----:B------:R1:W-:Y:S01]  /*4260*/  @!P5 STG.E.U8 desc[UR36][R4.64+0x68], R11 ;  /* 0x0000680b0400d986 */ /* 0x0003e2000c101124 */
[----:B------:R-:W-:Y:S05]  /*4270*/  @P2 BRA `(.L_x_146) ;  /* 0x00000000000c2947 */ /* 0x000fea0003800000 */
[----:B------:R-:W1:Y:S02]  /*4280*/  LDG.E.U8 R164, desc[UR36][R2.64+0x69] ;  /* 0x0000692402a47981 */ /* 0x000e64000c1e1100 */
[----:B-1----:R-:W-:-:S05]  /*4290*/  PRMT R11, R164, 0x8880, RZ ;  /* 0x00008880a40b7816 */ /* 0x002fca00000000ff */
[----:B------:R-:W-:-:S07]  /*42a0*/  IMAD R10, R11, R152, RZ ;  /* 0x000000980b0a7224 */ /* 0x000fce00078e02ff */
.L_x_146:
[----:B------:R-:W-:Y:S05]  /*42b0*/  BSYNC B1 ;  /* 0x0000000000017941 */ /* 0x000fea0003800000 */
.L_x_145:
        /* <DEDUP_REMOVED lines=11> */
.L_x_148:
[----:B------:R-:W-:Y:S05]  /*4370*/  BSYNC B1 ;  /* 0x0000000000017941 */ /* 0x000fea0003800000 */
.L_x_147:
[----:B-1----:R-:W-:Y:S01]  /*4380*/  @!P4 IMAD R11, R78, R153, R10 ;  /* 0x000000994e0bc224 */ /* 0x002fe200078e020a */
[----:B------:R-:W-:Y:S04]  /*4390*/  BSSY B1, `(.L_x_149) ;  /* 0x0000006000017945 */ /* 0x000fe80003800000 */
[----:B------:R1:W-:Y:S01]  /*43a0*/  @!P4 STG.E.U8 desc[UR36][R6.64+0x68], R11 ;  /* 0x0000680b0600c986 */ /* 0x0003e2000c101124 */
[----:B------:R-:W-:Y:S05]  /*43b0*/  @P3 BRA `(.L_x_150) ;  /* 0x00000000000c3947 */ /* 0x000fea0003800000 */
[----:B------:R-:W1:Y:S02]  /*43c0*/  LDG.E.U8 R164, desc[UR36][R8.64+0x69] ;  /* 0x0000692408a47981 */ /* 0x000e64000c1e1100 */
[----:B-1----:R-:W-:-:S05]  /*43d0*/  PRMT R11, R164, 0x8880, RZ ;  /* 0x00008880a40b7816 */ /* 0x002fca00000000ff */
[----:B------:R-:W-:-:S07]  /*43e0*/  IMAD R10, R11, R152, RZ ;  /* 0x000000980b0a7224 */ /* 0x000fce00078e02ff */
.L_x_150:
[----:B------:R-:W-:Y:S05]  /*43f0*/  BSYNC B1 ;  /* 0x0000000000017941 */ /* 0x000fea0003800000 */
.L_x_149:
[----:B------:R-:W-:Y:S01]  /*4400*/  @!P3 IMAD R79, R79, R153, R10 ;  /* 0x000000994f4fb224 */ /* 0x000fe200078e020a */
[----:B------:R-:W-:Y:S04]  /*4410*/  BSSY B1, `(.L_x_151) ;  /* 0x0000006000017945 */ /* 0x000fe80003800000 */
[----:B------:R0:W-:Y:S01]  /*4420*/  @!P3 STG.E.U8 desc[UR36][R6.64+0x69], R79 ;  /* 0x0000694f0600b986 */ /* 0x0001e2000c101124 */
[----:B------:R-:W-:Y:S05]  /*4430*/  @P5 BRA `(.L_x_152) ;  /* 0x00000000000c5947 */ /* 0x000fea0003800000 */
[----:B------:R-:W1:Y:S02]  /*4440*/  LDG.E.U8 R164, desc[UR36][R2.64+0x70] ;  /* 0x0000702402a47981 */ /* 0x000e64000c1e1100 */
[----:B-1----:R-:W-:-:S05]  /*4450*/  PRMT R11, R164, 0x8880, RZ ;  /* 0x00008880a40b7816 */ /* 0x002fca00000000ff */
[----:B------:R-:W-:-:S07]  /*4460*/  IMAD R10, R11, R152, RZ ;  /* 0x000000980b0a7224 */ /* 0x000fce00078e02ff */
.L_x_152:
[----:B------:R-:W-:Y:S05]  /*4470*/  BSYNC B1 ;  /* 0x0000000000017941 */ /* 0x000fea0003800000 */
.L_x_151:
[----:B-1----:R-:W-:Y:S01]  /*4480*/  @!P5 IMAD R11, R80, R153, R10 ;  /* 0x00000099500bd224 */ /* 0x002fe200078e020a */
[----:B------:R-:W-:Y:S04]  /*4490*/  BSSY B1, `(.L_x_153) ;  /* 0x0000006000017945 */ /* 0x000fe80003800000 */
[----:B------:R1:W-:Y:S01]  /*44a0*/  @!P5 STG.E.U8 desc[UR36][R4.64+0x70], R11 ;  /* 0x0000700b0400d986 */ /* 0x0003e2000c101124 */
[----:B------:R-:W-:Y:S05]  /*44b0*/  @P2 BRA `(.L_x_154) ;  /* 0x00000000000c2947 */ /* 0x000fea0003800000 */
[----:B------:R-:W1:Y:S02]  /*44c0*/  LDG.E.U8 R164, desc[UR36][R2.64+0x71] ;  /* 0x0000712402a47981 */ /* 0x000e64000c1e1100 */
[----:B-1----:R-:W-:-:S05]  /*44d0*/  PRMT R11, R164, 0x8880, RZ ;  /* 0x00008880a40b7816 */ /* 0x002fca00000000ff */
[----:B------:R-:W-:-:S07]  /*44e0*/  IMAD R10, R11, R152, RZ ;  /* 0x000000980b0a7224 */ /* 0x000fce00078e02ff */
.L_x_154:
[----:B------:R-:W-:Y:S05]  /*44f0*/  BSYNC B1 ;  /* 0x0000000000017941 */ /* 0x000fea0003800000 */
.L_x_153:
        /* <DEDUP_REMOVED lines=11> */
.L_x_156:
[----:B------:R-:W-:Y:S05]  /*45b0*/  BSYNC B1 ;  /* 0x0000000000017941 */ /* 0x000fea0003800000 */
.L_x_155:
[----:B-1----:R-:W-:Y:S01]  /*45c0*/  @!P4 IMAD R11, R82, R153, R10 ;  /* 0x00000099520bc224 */ /* 0x002fe200078e020a */
[----:B------:R-:W-:Y:S04]  /*45d0*/  BSSY B1, `(.L_x_157) ;  /* 0x0000006000017945 */ /* 0x000fe80003800000 */
[----:B------:R1:W-:Y:S01]  /*45e0*/  @!P4 STG.E.U8 desc[UR36][R6.64+0x70], R11 ;  /* 0x0000700b0600c986 */ /* 0x0003e2000c101124 */
[----:B------:R-:W-:Y:S05]  /*45f0*/  @P3 BRA `(.L_x_158) ;  /* 0x00000000000c3947 */ /* 0x000fea0003800000 */
[----:B------:R-:W1:Y:S02]  /*4600*/  LDG.E.U8 R164, desc[UR36][R8.64+0x71] ;  /* 0x0000712408a47981 */ /* 0x000e64000c1e1100 */
[----:B-1----:R-:W-:-:S05]  /*4610*/  PRMT R11, R164, 0x8880, RZ ;  /* 0x00008880a40b7816 */ /* 0x002fca00000000ff */
[----:B------:R-:W-:-:S07]  /*4620*/  IMAD R10, R11, R152, RZ ;  /* 0x000000980b0a7224 */ /* 0x000fce00078e02ff */
.L_x_158:
[----:B------:R-:W-:Y:S05]  /*4630*/  BSYNC B1 ;  /* 0x0000000000017941 */ /* 0x000fea0003800000 */
.L_x_157:
[----:B------:R-:W-:Y:S01]  /*4640*/  @!P3 IMAD R83, R83, R153, R10 ;  /* 0x000000995353b224 */ /* 0x000fe200078e020a */
[----:B------:R-:W-:Y:S04]  /*4650*/  BSSY B1, `(.L_x_159) ;  /* 0x0000006000017945 */ /* 0x000fe80003800000 */
[----:B------:R0:W-:Y:S01]  /*4660*/  @!P3 STG.E.U8 desc[UR36][R6.64+0x71], R83 ;  /* 0x000071530600b986 */ /* 0x0001e2000c101124 */
[----:B------:R-:W-:Y:S05]  /*4670*/  @P5 BRA `(.L_x_160) ;  /* 0x00000000000c5947 */ /* 0x000fea0003800000 */
[----:B------:R-:W1:Y:S02]  /*4680*/  LDG.E.U8 R164, desc[UR36][R2.64+0x78] ;  /* 0x0000782402a47981 */ /* 0x000e64000c1e1100 */
[----:B-1----:R-:W-:-:S05]  /*4690*/  PRMT R11, R164, 0x8880, RZ ;  /* 0x00008880a40b7816 */ /* 0x002fca00000000ff */
[----:B------:R-:W-:-:S07]  /*46a0*/  IMAD R10, R11, R152, RZ ;  /* 0x000000980b0a7224 */ /* 0x000fce00078e02ff */
.L_x_160:
[----:B------:R-:W-:Y:S05]  /*46b0*/  BSYNC B1 ;  /* 0x0000000000017941 */ /* 0x000fea0003800000 */
.L_x_159:
[----:B-1----:R-:W-:Y:S01]  /*46c0*/  @!P5 IMAD R11, R84, R153, R10 ;  /* 0x00000099540bd224 */ /* 0x002fe200078e020a */
[----:B------:R-:W-:Y:S04]  /*46d0*/  BSSY B1, `(.L_x_161) ;  /* 0x0000006000017945 */ /* 0x000fe80003800000 */
[----:B------:R1:W-:Y:S01]  /*46e0*/  @!P5 STG.E.U8 desc[UR36][R4.64+0x78], R11 ;  /* 0x0000780b0400d986 */ /* 0x0003e2000c101124 */
[----:B------:R-:W-:Y:S05]  /*46f0*/  @P2 BRA `(.L_x_162) ;  /* 0x00000000000c2947 */ /* 0x000fea0003800000 */
[----:B------:R-:W1:Y:S02]  /*4700*/  LDG.E.U8 R164, desc[UR36][R2.64+0x79] ;  /* 0x0000792402a47981 */ /* 0x000e64000c1e1100 */
[----:B-1----:R-:W-:-:S05]  /*4710*/  PRMT R11, R164, 0x8880, RZ ;  /* 0x00008880a40b7816 */ /* 0x002fca00000000ff */
[----:B------:R-:W-:-:S07]  /*4720*/  IMAD R10, R11, R152, RZ ;  /* 0x000000980b0a7224 */ /* 0x000fce00078e02ff */
.L_x_162:
[----:B------:R-:W-:Y:S05]  /*4730*/  BSYNC B1 ;  /* 0x0000000000017941 */ /* 0x000fea0003800000 */
.L_x_161:
        /* <DEDUP_REMOVED lines=11> */
.L_x_164:
[----:B------:R-:W-:Y:S05]  /*47f0*/  BSYNC B1 ;  /* 0x0000000000017941 */ /* 0x000fea0003800000 */
.L_x_163:
[----:B-1----:R-:W-:Y:S01]  /*4800*/  @!P4 IMAD R11, R86, R153, R10 ;  /* 0x00000099560bc224 */ /* 0x002fe200078e020a */
[----:B------:R-:W-:Y:S04]  /*4810*/  BSSY B1, `(.L_x_165) ;  /* 0x0000006000017945 */ /* 0x000fe80003800000 */
[----:B------:R1:W-:Y:S01]  /*4820*/  @!P4 STG.E.U8 desc[UR36][R6.64+0x78], R11 ;  /* 0x0000780b0600c986 */ /* 0x0003e2000c101124 */
[----:B------:R-:W-:Y:S05]  /*4830*/  @P3 BRA `(.L_x_166) ;  /* 0x00000000000c3947 */ /* 0x000fea0003800000 */
[----:B------:R-:W1:Y:S02]  /*4840*/  LDG.E.U8 R164, desc[UR36][R8.64+0x79] ;  /* 0x0000792408a47981 */ /* 0x000e64000c1e1100 */
[----:B-1----:R-:W-:-:S05]  /*4850*/  PRMT R11, R164, 0x8880, RZ ;  /* 0x00008880a40b7816 */ /* 0x002fca00000000ff */
[----:B------:R-:W-:-:S07]  /*4860*/  IMAD R10, R11, R152, RZ ;  /* 0x000000980b0a7224 */ /* 0x000fce00078e02ff */
.L_x_166:
[----:B------:R-:W-:Y:S05]  /*4870*/  BSYNC B1 ;  /* 0x0000000000017941 */ /* 0x000fea0003800000 */
.L_x_165:
[----:B------:R-:W-:Y:S01]  /*4880*/  @!P3 IMAD R87, R87, R153, R10 ;  /* 0x000000995757b224 */ /* 0x000fe200078e020a */
[----:B------:R-:W-:Y:S04]  /*4890*/  BSSY B1, `(.L_x_167) ;  /* 0x0000006000017945 */ /* 0x000fe80003800000 */
[----:B------:R0:W-:Y:S01]  /*48a0*/  @!P3 STG.E.U8 desc[UR36][R6.64+0x79], R87 ;  /* 0x000079570600b986 */ /* 0x0001e2000c101124 */
[----:B------:R-:W-:Y:S05]  /*48b0*/  @P5 BRA `(.L_x_168) ;  /* 0x00000000000c5947 */ /* 0x000fea0003800000 */
[----:B------:R-:W1:Y:S02]  /*48c0*/  LDG.E.U8 R164, desc[UR36][R2.64+0x80] ;  /* 0x0000802402a47981 */ /* 0x000e64000c1e1100 */
[----:B-1----:R-:W-:-:S05]  /*48d0*/  PRMT R11, R164, 0x8880, RZ ;  /* 0x00008880a40b7816 */ /* 0x002fca00000000ff */
[----:B------:R-:W-:-:S07]  /*48e0*/  IMAD R10, R11, R152, RZ ;  /* 0x000000980b0a7224 */ /* 0x000fce00078e02ff */
.L_x_168:
[----:B------:R-:W-:Y:S05]  /*48f0*/  BSYNC B1 ;  /* 0x0000000000017941 */ /* 0x000fea0003800000 */
.L_x_167:
[----:B-1----:R-:W-:Y:S01]  /*4900*/  @!P5 IMAD R11, R88, R153, R10 ;  /* 0x00000099580bd224 */ /* 0x002fe200078e020a */
[----:B------:R-:W-:Y:S04]  /*4910*/  BSSY B1, `(.L_x_169) ;  /* 0x0000006000017945 */ /* 0x000fe80003800000 */
[----:B------:R1:W-:Y:S01]  /*4920*/  @!P5 STG.E.U8 desc[UR36][R4.64+0x80], R11 ;  /* 0x0000800b0400d986 */ /* 0x0003e2000c101124 */
[----:B------:R-:W-:Y:S05]  /*4930*/  @P2 BRA `(.L_x_170) ;  /* 0x00000000000c2947 */ /* 0x000fea0003800000 */
[----:B------:R-:W1:Y:S02]  /*4940*/  LDG.E.U8 R164, desc[UR36][R2.64+0x81] ;  /* 0x0000812402a47981 */ /* 0x000e64000c1e1100 */
[----:B-1----:R-:W-:-:S05]  /*4950*/  PRMT R11, R164, 0x8880, RZ ;  /* 0x00008880a40b7816 */ /* 0x002fca00000000ff */
[----:B------:R-:W-:-:S07]  /*4960*/  IMAD R10, R11, R152, RZ ;  /* 0x000000980b0a7224 */ /* 0x000fce00078e02ff */
.L_x_170:
[----:B------:R-:W-:Y:S05]  /*4970*/  BSYNC B1 ;  /* 0x0000000000017941 */ /* 0x000fea0003800000 */
.L_x_169:
        /* <DEDUP_REMOVED lines=11> */
.L_x_172:
[----:B------:R-:W-:Y:S05]  /*4a30*/  BSYNC B1 ;  /* 0x0000000000017941 */ /* 0x000fea0003800000 */
.L_x_171:
[----:B-1----:R-:W-:Y:S01]  /*4a40*/  @!P4 IMAD R11, R90, R153, R10 ;  /* 0x000000995a0bc224 */ /* 0x002fe200078e020a */
[----:B------:R-:W-:Y:S04]  /*4a50*/  BSSY B1, `(.L_x_173) ;  /* 0x0000006000017945 */ /* 0x000fe80003800000 */
[----:B------:R1:W-:Y:S01]  /*4a60*/  @!P4 STG.E.U8 desc[UR36][R6.64+0x80], R11 ;  /* 0x0000800b0600c986 */ /* 0x0003e2000c101124 */
[----:B------:R-:W-:Y:S05]  /*4a70*/  @P3 BRA `(.L_x_174) ;  /* 0x00000000000c3947 */ /* 0x000fea0003800000 */
[----:B------:R-:W1:Y:S02]  /*4a80*/  LDG.E.U8 R164, desc[UR36][R8.64+0x81] ;  /* 0x0000812408a47981 */ /* 0x000e64000c1e1100 */
[----:B-1----:R-:W-:-:S05]  /*4a90*/  PRMT R11, R164, 0x8880, RZ ;  /* 0x00008880a40b7816 */ /* 0x002fca00000000ff */
[----:B------:R-:W-:-:S07]  /*4aa0*/  IMAD R10, R11, R152, RZ ;  /* 0x000000980b0a7224 */ /* 0x000fce00078e02ff */
.L_x_174:
[----:B------:R-:W-:Y:S05]  /*4ab0*/  BSYNC B1 ;  /* 0x0000000000017941 */ /* 0x000fea0003800000 */
.L_x_173:
[----:B------:R-:W-:Y:S01]  /*4ac0*/  @!P3 IMAD R91, R91, R153, R10 ;  /* 0x000000995b5bb224 */ /* 0x000fe200078e020a */
[----:B------:R-:W-:Y:S04]  /*4ad0*/  BSSY B1, `(.L_x_175) ;  /* 0x0000006000017945 */ /* 0x000fe80003800000 */
[----:B------:R0:W-:Y:S01]  /*4ae0*/  @!P3 STG.E.U8 desc[UR36][R6.64+0x81], R91 ;  /* 0x0000815b0600b986 */ /* 0x0001e2000c101124 */
[----:B------:R-:W-:Y:S05]  /*4af0*/  @P5 BRA `(.L_x_176) ;  /* 0x00000000000c5947 */ /* 0x000fea0003800000 */
[----:B------:R-:W1:Y:S02]  /*4b00*/  LDG.E.U8 R164, desc[UR36][R2.64+0x88] ;  /* 0x0000882402a47981 */ /* 0x000e64000c1e1100 */
[----:B-1----:R-:W-:-:S05]  /*4b10*/  PRMT R11, R164, 0x8880, RZ ;  /* 0x00008880a40b7816 */ /* 0x002fca00000000ff */
[----:B------:R-:W-:-:S07]  /*4b20*/  IMAD R10, R11, R152, RZ ;  /* 0x000000980b0a7224 */ /* 0x000fce00078e02ff */
.L_x_176:
[----:B------:R-:W-:Y:S05]  /*4b30*/  BSYNC B1 ;  /* 0x0000000000017941 */ /* 0x000fea0003800000 */
.L_x_175:
[----:B-1----:R-:W-:Y:S01]  /*4b40*/  @!P5 IMAD R11, R92, R153, R10 ;  /* 0x000000995c0bd224 */ /* 0x002fe200078e020a */
[----:B------:R-:W-:Y:S04]  /*4b50*/  BSSY B1, `(.L_x_177) ;  /* 0x0000006000017945 */ /* 0x000fe80003800000 */
[----:B------:R1:W-:Y:S01]  /*4b60*/  @!P5 STG.E.U8 desc[UR36][R4.64+0x88], R11 ;  /* 0x0000880b0400d986 */ /* 0x0003e2000c101124 */
[----:B------:R-:W-:Y:S05]  /*4b70*/  @P2 BRA `(.L_x_178) ;  /* 0x00000000000c2947 */ /* 0x000fea0003800000 */
[----:B------:R-:W1:Y:S02]  /*4b80*/  LDG.E.U8 R164, desc[UR36][R2.64+0x89] ;  /* 0x0000892402a47981 */ /* 0x000e64000c1e1100 */
[----:B-1----:R-:W-:-:S05]  /*4b90*/  PRMT R11, R164, 0x8880, RZ ;  /* 0x00008880a40b7816 */ /* 0x002fca00000000ff */
[----:B------:R-:W-:-:S07]  /*4ba0*/  IMAD R10, R11, R152, RZ ;  /* 0x000000980b0a7224 */ /* 0x000fce00078e02ff */
.L_x_178:
[----:B------:R-:W-:Y:S05]  /*4bb0*/  BSYNC B1 ;  /* 0x0000000000017941 */ /* 0x000fea0003800000 */
.L_x_177:
        /* <DEDUP_REMOVED lines=11> */
.L_x_180:
[----:B------:R-:W-:Y:S05]  /*4c70*/  BSYNC B1 ;  /* 0x0000000000017941 */ /* 0x000fea0003800000 */
.L_x_179:
[----:B-1----:R-:W-:Y:S01]  /*4c80*/  @!P4 IMAD R11, R94, R153, R10 ;  /* 0x000000995e0bc224 */ /* 0x002fe200078e020a */
[----:B------:R-:W-:Y:S04]  /*4c90*/  BSSY B1, `(.L_x_181) ;  /* 0x0000006000017945 */ /* 0x000fe80003800000 */
[----:B------:R1:W-:Y:S01]  /*4ca0*/  @!P4 STG.E.U8 desc[UR36][R6.64+0x88], R11 ;  /* 0x0000880b0600c986 */ /* 0x0003e2000c101124 */
[----:B------:R-:W-:Y:S05]  /*4cb0*/  @P3 BRA `(.L_x_182) ;  /* 0x00000000000c3947 */ /* 0x000fea0003800000 */
[----:B------:R-:W1:Y:S02]  /*4cc0*/  LDG.E.U8 R164, desc[UR36][R8.64+0x89] ;  /* 0x0000892408a47981 */ /* 0x000e64000c1e1100 */
[----:B-1----:R-:W-:-:S05]  /*4cd0*/  PRMT R11, R164, 0x8880, RZ ;  /* 0x00008880a40b7816 */ /* 0x002fca00000000ff */
[----:B------:R-:W-:-:S07]  /*4ce0*/  IMAD R10, R11, R152, RZ ;  /* 0x000000980b0a7224 */ /* 0x000fce00078e02ff */
.L_x_182:
[----:B------:R-:W-:Y:S05]  /*4cf0*/  BSYNC B1 ;  /* 0x0000000000017941 */ /* 0x000fea0003800000 */
.L_x_181:
[----:B------:R-:W-:Y:S01]  /*4d00*/  @!P3 IMAD R95, R95, R153, R10 ;  /* 0x000000995f5fb224 */ /* 0x000fe200078e020a */
[----:B------:R-:W-:Y:S04]  /*4d10*/  BSSY B1, `(.L_x_183) ;  /* 0x0000006000017945 */ /* 0x000fe80003800000 */
[----:B------:R0:W-:Y:S01]  /*4d20*/  @!P3 STG.E.U8 desc[UR36][R6.64+0x89], R95 ;  /* 0x0000895f0600b986 */ /* 0x0001e2000c101124 */
[----:B------:R-:W-:Y:S05]  /*4d30*/  @P5 BRA `(.L_x_184) ;  /* 0x00000000000c5947 */ /* 0x000fea0003800000 */
[----:B------:R-:W1:Y:S02]  /*4d40*/  LDG.E.U8 R164, desc[UR36][R2.64+0x90] ;  /* 0x0000902402a47981 */ /* 0x000e64000c1e1100 */
[----:B-1----:R-:W-:-:S05]  /*4d50*/  PRMT R11, R164, 0x8880, RZ ;  /* 0x00008880a40b7816 */ /* 0x002fca00000000ff */
[----:B------:R-:W-:-:S07]  /*4d60*/  IMAD R10, R11, R152, RZ ;  /* 0x000000980b0a7224 */ /* 0x000fce00078e02ff */
.L_x_184:
[----:B------:R-:W-:Y:S05]  /*4d70*/  BSYNC B1 ;  /* 0x0000000000017941 */ /* 0x000fea0003800000 */
.L_x_183:
[----:B-1----:R-:W-:Y:S01]  /*4d80*/  @!P5 IMAD R11, R96, R153, R10 ;  /* 0x00000099600bd224 */ /* 0x002fe200078e020a */
[----:B------:R-:W-:Y:S04]  /*4d90*/  BSSY B1, `(.L_x_185) ;  /* 0x0000006000017945 */ /* 0x000fe80003800000 */
[----:B------:R1:W-:Y:S01]  /*4da0*/  @!P5 STG.E.U8 desc[UR36][R4.64+0x90], R11 ;  /* 0x0000900b0400d986 */ /* 0x0003e2000c101124 */
[----:B------:R-:W-:Y:S05]  /*4db0*/  @P2 BRA `(.L_x_186) ;  /* 0x00000000000c2947 */ /* 0x000fea0003800000 */
[----:B------:R-:W1:Y:S02]  /*4dc0*/  LDG.E.U8 R164, desc[UR36][R2.64+0x91] ;  /* 0x0000912402a47981 */ /* 0x000e64000c1e1100 */
[----:B-1----:R-:W-:-:S05]  /*4dd0*/  PRMT R11, R164, 0x8880, RZ ;  /* 0x00008880a40b7816 */ /* 0x002fca00000000ff */
[----:B------:R-:W-:-:S07]  /*4de0*/  IMAD R10, R11, R152, RZ ;  /* 0x000000980b0a7224 */ /* 0x000fce00078e02ff */
.L_x_186:
[----:B------:R-:W-:Y:S05]  /*4df0*/  BSYNC B1 ;  /* 0x0000000000017941 */ /* 0x000fea0003800000 */
.L_x_185:
        /* <DEDUP_REMOVED lines=11> */
.L_x_188:
[----:B------:R-:W-:Y:S05]  /*4eb0*/  BSYNC B1 ;  /* 0x0000000000017941 */ /* 0x000fea0003800000 */
.L_x_187:
[----:B-1----:R-:W-:Y:S01]  /*4ec0*/  @!P4 IMAD R11, R98, R153, R10 ;  /* 0x00000099620bc224 */ /* 0x002fe200078e020a */
[----:B------:R-:W-:Y:S04]  /*4ed0*/  BSSY B1, `(.L_x_189) ;  /* 0x0000006000017945 */ /* 0x000fe80003800000 */
[----:B------:R1:W-:Y:S01]  /*4ee0*/  @!P4 STG.E.U8 desc[UR36][R6.64+0x90], R11 ;  /* 0x0000900b0600c986 */ /* 0x0003e2000c101124 */
[----:B------:R-:W-:Y:S05]  /*4ef0*/  @P3 BRA `(.L_x_190) ;  /* 0x00000000000c3947 */ /* 0x000fea0003800000 */
[----:B------:R-:W1:Y:S02]  /*4f00*/  LDG.E.U8 R164, desc[UR36][R8.64+0x91] ;  /* 0x0000912408a47981 */ /* 0x000e64000c1e1100 */
[----:B-1----:R-:W-:-:S05]  /*4f10*/  PRMT R11, R164, 0x8880, RZ ;  /* 0x00008880a40b7816 */ /* 0x002fca00000000ff */
[----:B------:R-:W-:-:S07]  /*4f20*/  IMAD R10, R11, R152, RZ ;  /* 0x000000980b0a7224 */ /* 0x000fce00078e02ff */
.L_x_190:
[----:B------:R-:W-:Y:S05]  /*4f30*/  BSYNC B1 ;  /* 0x0000000000017941 */ /* 0x000fea0003800000 */
.L_x_189:
[----:B------:R-:W-:Y:S01]  /*4f40*/  @!P3 IMAD R99, R99, R153, R10 ;  /* 0x000000996363b224 */ /* 0x000fe200078e020a */
[----:B------:R-:W-:Y:S04]  /*4f50*/  BSSY B1, `(.L_x_191) ;  /* 0x0000006000017945 */ /* 0x000fe80003800000 */
[----:B------:R0:W-:Y:S01]  /*4f60*/  @!P3 STG.E.U8 desc[UR36][R6.64+0x91], R99 ;  /* 0x000091630600b986 */ /* 0x0001e2000c101124 */
[----:B------:R-:W-:Y:S05]  /*4f70*/  @P5 BRA `(.L_x_192) ;  /* 0x00000000000c5947 */ /* 0x000fea0003800000 */
[----:B------:R-:W1:Y:S02]  /*4f80*/  LDG.E.U8 R164, desc[UR36][R2.64+0x98] ;  /* 0x0000982402a47981 */ /* 0x000e64000c1e1100 */
[----:B-1----:R-:W-:-:S05]  /*4f90*/  PRMT R11, R164, 0x8880, RZ ;  /* 0x00008880a40b7816 */ /* 0x002fca00000000ff */
[----:B------:R-:W-:-:S07]  /*4fa0*/  IMAD R10, R11, R152, RZ ;  /* 0x000000980b0a7224 */ /* 0x000fce00078e02ff */
.L_x_192:
[----:B------:R-:W-:Y:S05]  /*4fb0*/  BSYNC B1 ;  /* 0x0000000000017941 */ /* 0x000fea0003800000 */
.L_x_191:
[----:B-1----:R-:W-:Y:S01]  /*4fc0*/  @!P5 IMAD R11, R100, R153, R10 ;  /* 0x00000099640bd224 */ /* 0x002fe200078e020a */
[----:B------:R-:W-:Y:S04]  /*4fd0*/  BSSY B1, `(.L_x_193) ;  /* 0x0000006000017945 */ /* 0x000fe80003800000 */
[----:B------:R1:W-:Y:S01]  /*4fe0*/  @!P5 STG.E.U8 desc[UR36][R4.64+0x98], R11 ;  /* 0x0000980b0400d986 */ /* 0x0003e2000c101124 */
[----:B------:R-:W-:Y:S05]  /*4ff0*/  @P2 BRA `(.L_x_194) ;  /* 0x00000000000c2947 */ /* 0x000fea0003800000 */
[----:B------:R-:W1:Y:S02]  /*5000*/  LDG.E.U8 R164, desc[UR36][R2.64+0x99] ;  /* 0x0000992402a47981 */ /* 0x000e64000c1e1100 */
[----:B-1----:R-:W-:-:S05]  /*5010*/  PRMT R11, R164, 0x8880, RZ ;  /* 0x00008880a40b7816 */ /* 0x002fca00000000ff */
[----:B------:R-:W-:-:S07]  /*5020*/  IMAD R10, R11, R152, RZ ;  /* 0x000000980b0a7224 */ /* 0x000fce00078e02ff */
.L_x_194:
[----:B------:R-:W-:Y:S05]  /*5030*/  BSYNC B1 ;  /* 0x0000000000017941 */ /* 0x000fea0003800000 */
.L_x_193:
        /* <DEDUP_REMOVED lines=11> */
.L_x_196:
[----:B------:R-:W-:Y:S05]  /*50f0*/  BSYNC B1 ;  /* 0x0000000000017941 */ /* 0x000fea0003800000 */
.L_x_195:
[----:B-1----:R-:W-:Y:S01]  /*5100*/  @!P4 IMAD R11, R102, R153, R10 ;  /* 0x00000099660bc224 */ /* 0x002fe200078e020a */
[----:B------:R-:W-:Y:S04]  /*5110*/  BSSY B1, `(.L_x_197) ;  /* 0x0000006000017945 */ /* 0x000fe80003800000 */
[----:B------:R1:W-:Y:S01]  /*5120*/  @!P4 STG.E.U8 desc[UR36][R6.64+0x98], R11 ;  /* 0x0000980b0600c986 */ /* 0x0003e2000c101124 */
[----:B------:R-:W-:Y:S05]  /*5130*/  @P3 BRA `(.L_x_198) ;  /* 0x00000000000c3947 */ /* 0x000fea0003800000 */
[----:B------:R-:W1:Y:S02]  /*5140*/  LDG.E.U8 R164, desc[UR36][R8.64+0x99] ;  /* 0x0000992408a47981 */ /* 0x000e64000c1e1100 */
[----:B-1----:R-:W-:-:S05]  /*5150*/  PRMT R11, R164, 0x8880, RZ ;  /* 0x00008880a40b7816 */ /* 0x002fca00000000ff */
[----:B------:R-:W-:-:S07]  /*5160*/  IMAD R10, R11, R152, RZ ;  /* 0x000000980b0a7224 */ /* 0x000fce00078e02ff */
.L_x_198:
[----:B------:R-:W-:Y:S05]  /*5170*/  BSYNC B1 ;  /* 0x0000000000017941 */ /* 0x000fea0003800000 */
.L_x_197:
[----:B------:R-:W-:Y:S01]  /*5180*/  @!P3 IMAD R103, R103, R153, R10 ;  /* 0x000000996767b224 */ /* 0x000fe200078e020a */
[----:B------:R-:W-:Y:S04]  /*5190*/  BSSY B1, `(.L_x_199) ;  /* 0x0000006000017945 */ /* 0x000fe80003800000 */
[----:B------:R0:W-:Y:S01]  /*51a0*/  @!P3 STG.E.U8 desc[UR36][R6.64+0x99], R103 ;  /* 0x000099670600b986 */ /* 0x0001e2000c101124 */
[----:B------:R-:W-:Y:S05]  /*51b0*/  @P5 BRA `(.L_x_200) ;  /* 0x00000000000c5947 */ /* 0x000fea0003800000 */
[----:B------:R-:W1:Y:S02]  /*51c0*/  LDG.E.U8 R164, desc[UR36][R2.64+0xa0] ;  /* 0x0000a02402a47981 */ /* 0x000e64000c1e1100 */
[----:B-1----:R-:W-:-:S05]  /*51d0*/  PRMT R11, R164, 0x8880, RZ ;  /* 0x00008880a40b7816 */ /* 0x002fca00000000ff */
[----:B------:R-:W-:-:S07]  /*51e0*/  IMAD R10, R11, R152, RZ ;  /* 0x000000980b0a7224 */ /* 0x000fce00078e02ff */
.L_x_200:
[----:B------:R-:W-:Y:S05]  /*51f0*/  BSYNC B1 ;  /* 0x0000000000017941 */ /* 0x000fea0003800000 */
.L_x_199:
[----:B-1----:R-:W-:Y:S01]  /*5200*/  @!P5 IMAD R11, R104, R153, R10 ;  /* 0x00000099680bd224 */ /* 0x002fe200078e020a */
[----:B------:R-:W-:Y:S04]  /*5210*/  BSSY B1, `(.L_x_201) ;  /* 0x0000006000017945 */ /* 0x000fe80003800000 */
[----:B------:R1:W-:Y:S01]  /*5220*/  @!P5 STG.E.U8 desc[UR36][R4.64+0xa0], R11 ;  /* 0x0000a00b0400d986 */ /* 0x0003e2000c101124 */
[----:B------:R-:W-:Y:S05]  /*5230*/  @P2 BRA `(.L_x_202) ;  /* 0x00000000000c2947 */ /* 0x000fea0003800000 */
[----:B------:R-:W1:Y:S02]  /*5240*/  LDG.E.U8 R164, desc[UR36][R2.64+0xa1] ;  /* 0x0000a12402a47981 */ /* 0x000e64000c1e1100 */
[----:B-1----:R-:W-:-:S05]  /*5250*/  PRMT R11, R164, 0x8880, RZ ;  /* 0x00008880a40b7816 */ /* 0x002fca00000000ff */
[----:B------:R-:W-:-:S07]  /*5260*/  IMAD R10, R11, R152, RZ ;  /* 0x000000980b0a7224 */ /* 0x000fce00078e02ff */
.L_x_202:
[----:B------:R-:W-:Y:S05]  /*5270*/  BSYNC B1 ;  /* 0x0000000000017941 */ /* 0x000fea0003800000 */
.L_x_201:
        /* <DEDUP_REMOVED lines=11> */
.L_x_204:
[----:B------:R-:W-:Y:S05]  /*5330*/  BSYNC B1 ;  /* 0x0000000000017941 */ /* 0x000fea0003800000 */
.L_x_203:
[----:B-1----:R-:W-:Y:S01]  /*5340*/  @!P4 IMAD R11, R106, R153, R10 ;  /* 0x000000996a0bc224 */ /* 0x002fe200078e020a */
[----:B------:R-:W-:Y:S04]  /*5350*/  BSSY B1, `(.L_x_205) ;  /* 0x0000006000017945 */ /* 0x000fe80003800000 */
[----:B------:R1:W-:Y:S01]  /*5360*/  @!P4 STG.E.U8 desc[UR36][R6.64+0xa0], R11 ;  /* 0x0000a00b0600c986 */ /* 0x0003e2000c101124 */
[----:B------:R-:W-:Y:S05]  /*5370*/  @P3 BRA `(.L_x_206) ;  /* 0x00000000000c3947 */ /* 0x000fea0003800000 */
[----:B------:R-:W1:Y:S02]  /*5380*/  LDG.E.U8 R164, desc[UR36][R8.64+0xa1] ;  /* 0x0000a12408a47981 */ /* 0x000e64000c1e1100 */
[----:B-1----:R-:W-:-:S05]  /*5390*/  PRMT R11, R164, 0x8880, RZ ;  /* 0x00008880a40b7816 */ /* 0x002fca00000000ff */
[----:B------:R-:W-:-:S07]  /*53a0*/  IMAD R10, R11, R152, RZ ;  /* 0x000000980b0a7224 */ /* 0x000fce00078e02ff */
.L_x_206:
[----:B------:R-:W-:Y:S05]  /*53b0*/  BSYNC B1 ;  /* 0x0000000000017941 */ /* 0x000fea0003800000 */
.L_x_205:
[----:B------:R-:W-:Y:S01]  /*53c0*/  @!P3 IMAD R107, R107, R153, R10 ;  /* 0x000000996b6bb224 */ /* 0x000fe200078e020a */
[----:B------:R-:W-:Y:S04]  /*53d0*/  BSSY B1, `(.L_x_207) ;  /* 0x0000006000017945 */ /* 0x000fe80003800000 */
[----:B------:R0:W-:Y:S01]  /*53e0*/  @!P3 STG.E.U8 desc[UR36][R6.64+0xa1], R107 ;  /* 0x0000a16b0600b986 */ /* 0x0001e2000c101124 */
[----:B------:R-:W-:Y:S05]  /*53f0*/  @P5 BRA `(.L_x_208) ;  /* 0x00000000000c5947 */ /* 0x000fea0003800000 */
[----:B------:R-:W1:Y:S02]  /*5400*/  LDG.E.U8 R164, desc[UR36][R2.64+0xa8] ;  /* 0x0000a82402a47981 */ /* 0x000e64000c1e1100 */
[----:B-1----:R-:W-:-:S05]  /*5410*/  PRMT R11, R164, 0x8880, RZ ;  /* 0x00008880a40b7816 */ /* 0x002fca00000000ff */
[----:B------:R-:W-:-:S07]  /*5420*/  IMAD R10, R11, R152, RZ ;  /* 0x000000980b0a7224 */ /* 0x000fce00078e02ff */
.L_x_208:
[----:B------:R-:W-:Y:S05]  /*5430*/  BSYNC B1 ;  /* 0x0000000000017941 */ /* 0x000fea0003800000 */
.L_x_207:
[----:B-1----:R-:W-:Y:S01]  /*5440*/  @!P5 IMAD R11, R108, R153, R10 ;  /* 0x000000996c0bd224 */ /* 0x002fe200078e020a */
[----:B------:R-:W-:Y:S04]  /*5450*/  BSSY B1, `(.L_x_209) ;  /* 0x0000006000017945 */ /* 0x000fe80003800000 */
[----:B------:R1:W-:Y:S01]  /*5460*/  @!P5 STG.E.U8 desc[UR36][R4.64+0xa8], R11 ;  /* 0x0000a80b0400d986 */ /* 0x0003e2000c101124 */
[----:B------:R-:W-:Y:S05]  /*5470*/  @P2 BRA `(.L_x_210) ;  /* 0x00000000000c2947 */ /* 0x000fea0003800000 */
[----:B------:R-:W1:Y:S02]  /*5480*/  LDG.E.U8 R164, desc[UR36][R2.64+0xa9] ;  /* 0x0000a92402a47981 */ /* 0x000e64000c1e1100 */
[----:B-1----:R-:W-:-:S05]  /*5490*/  PRMT R11, R164, 0x8880, RZ ;  /* 0x00008880a40b7816 */ /* 0x002fca00000000ff */
[----:B------:R-:W-:-:S07]  /*54a0*/  IMAD R10, R11, R152, RZ ;  /* 0x000000980b0a7224 */ /* 0x000fce00078e02ff */
.L_x_210:
[----:B------:R-:W-:Y:S05]  /*54b0*/  BSYNC B1 ;  /* 0x0000000000017941 */ /* 0x000fea0003800000 */
.L_x_209:
        /* <DEDUP_REMOVED lines=11> */
.L_x_212:
[----:B------:R-:W-:Y:S05]  /*5570*/  BSYNC B1 ;  /* 0x0000000000017941 */ /* 0x000fea0003800000 */
.L_x_211:
[----:B-1----:R-:W-:Y:S01]  /*5580*/  @!P4 IMAD R11, R110, R153, R10 ;  /* 0x000000996e0bc224 */ /* 0x002fe200078e020a */
[----:B------:R-:W-:Y:S04]  /*5590*/  BSSY B1, `(.L_x_213) ;  /* 0x0000006000017945 */ /* 0x000fe80003800000 */
[----:B------:R1:W-:Y:S01]  /*55a0*/  @!P4 STG.E.U8 desc[UR36][R6.64+0xa8], R11 ;  /* 0x0000a80b0600c986 */ /* 0x0003e2000c101124 */
[----:B------:R-:W-:Y:S05]  /*55b0*/  @P3 BRA `(.L_x_214) ;  /* 0x00000000000c3947 */ /* 0x000fea0003800000 */
[----:B------:R-:W1:Y:S02]  /*55c0*/  LDG.E.U8 R164, desc[UR36][R8.64+0xa9] ;  /* 0x0000a92408a47981 */ /* 0x000e64000c1e1100 */
[----:B-1----:R-:W-:-:S05]  /*55d0*/  PRMT R11, R164, 0x8880, RZ ;  /* 0x00008880a40b7816 */ /* 0x002fca00000000ff */
[----:B------:R-:W-:-:S07]  /*55e0*/  IMAD R10, R11, R152, RZ ;  /* 0x000000980b0a7224 */ /* 0x000fce00078e02ff */
.L_x_214:
[----:B------:R-:W-:Y:S05]  /*55f0*/  BSYNC B1 ;  /* 0x0000000000017941 */ /* 0x000fea0003800000 */
.L_x_213:
[----:B------:R-:W-:Y:S01]  /*5600*/  @!P3 IMAD R111, R111, R153, R10 ;  /* 0x000000996f6fb224 */ /* 0x000fe200078e020a */
[----:B------:R-:W-:Y:S04]  /*5610*/  BSSY B1, `(.L_x_215) ;  /* 0x0000006000017945 */ /* 0x000fe80003800000 */
[----:B------:R0:W-:Y:S01]  /*5620*/  @!P3 STG.E.U8 desc[UR36][R6.64+0xa9], R111 ;  /* 0x0000a96f0600b986 */ /* 0x0001e2000c101124 */
[----:B------:R-:W-:Y:S05]  /*5630*/  @P5 BRA `(.L_x_216) ;  /* 0x00000000000c5947 */ /* 0x000fea0003800000 */
[----:B------:R-:W1:Y:S02]  /*5640*/  LDG.E.U8 R164, desc[UR36][R2.64+0xb0] ;  /* 0x0000b02402a47981 */ /* 0x000e64000c1e1100 */
[----:B-1----:R-:W-:-:S05]  /*5650*/  PRMT R11, R164, 0x8880, RZ ;  /* 0x00008880a40b7816 */ /* 0x002fca00000000ff */
[----:B------:R-:W-:-:S07]  /*5660*/  IMAD R10, R11, R152, RZ ;  /* 0x000000980b0a7224 */ /* 0x000fce00078e02ff */
.L_x_216:
[----:B------:R-:W-:Y:S05]  /*5670*/  BSYNC B1 ;  /* 0x0000000000017941 */ /* 0x000fea0003800000 */
.L_x_215:
[----:B-1----:R-:W-:Y:S01]  /*5680*/  @!P5 IMAD R11, R112, R153, R10 ;  /* 0x00000099700bd224 */ /* 0x002fe200078e020a */
[----:B------:R-:W-:Y:S04]  /*5690*/  BSSY B1, `(.L_x_217) ;  /* 0x0000006000017945 */ /* 0x000fe80003800000 */
[----:B------:R1:W-:Y:S01]  /*56a0*/  @!P5 STG.E.U8 desc[UR36][R4.64+0xb0], R11 ;  /* 0x0000b00b0400d986 */ /* 0x0003e2000c101124 */
[----:B------:R-:W-:Y:S05]  /*56b0*/  @P2 BRA `(.L_x_218) ;  /* 0x00000000000c2947 */ /* 0x000fea0003800000 */
[----:B------:R-:W1:Y:S02]  /*56c0*/  LDG.E.U8 R164, desc[UR36][R2.64+0xb1] ;  /* 0x0000b12402a47981 */ /* 0x000e64000c1e1100 */
[----:B-1----:R-:W-:-:S05]  /*56d0*/  PRMT R11, R164, 0x8880, RZ ;  /* 0x00008880a40b7816 */ /* 0x002fca00000000ff */
[----:B------:R-:W-:-:S07]  /*56e0*/  IMAD R10, R11, R152, RZ ;  /* 0x000000980b0a7224 */ /* 0x000fce00078e02ff */
.L_x_218:
[----:B------:R-:W-:Y:S05]  /*56f0*/  BSYNC B1 ;  /* 0x0000000000017941 */ /* 0x000fea0003800000 */
.L_x_217:
        /* <DEDUP_REMOVED lines=11> */
.L_x_220:
[----:B------:R-:W-:Y:S05]  /*57b0*/  BSYNC B1 ;  /* 0x0000000000017941 */ /* 0x000fea0003800000 */
.L_x_219:
[----:B-1----:R-:W-:Y:S01]  /*57c0*/  @!P4 IMAD R11, R114, R153, R10 ;  /* 0x00000099720bc224 */ /* 0x002fe200078e020a */
[----:B------:R-:W-:Y:S04]  /*57d0*/  BSSY B1, `(.L_x_221) ;  /* 0x0000006000017945 */ /* 0x000fe80003800000 */
[----:B------:R1:W-:Y:S01]  /*57e0*/  @!P4 STG.E.U8 desc[UR36][R6.64+0xb0], R11 ;  /* 0x0000b00b0600c986 */ /* 0x0003e2000c101124 */
[----:B------:R-:W-:Y:S05]  /*57f0*/  @P3 BRA `(.L_x_222) ;  /* 0x00000000000c3947 */ /* 0x000fea0003800000 */
[----:B------:R-:W1:Y:S02]  /*5800*/  LDG.E.U8 R164, desc[UR36][R8.64+0xb1] ;  /* 0x0000b12408a47981 */ /* 0x000e64000c1e1100 */
[----:B-1----:R-:W-:-:S05]  /*5810*/  PRMT R11, R164, 0x8880, RZ ;  /* 0x00008880a40b7816 */ /* 0x002fca00000000ff */
[----:B------:R-:W-:-:S07]  /*5820*/  IMAD R10, R11, R152, RZ ;  /* 0x000000980b0a7224 */ /* 0x000fce00078e02ff */
.L_x_222:
[----:B------:R-:W-:Y:S05]  /*5830*/  BSYNC B1 ;  /* 0x0000000000017941 */ /* 0x000fea0003800000 */
.L_x_221:
[----:B------:R-:W-:Y:S01]  /*5840*/  @!P3 IMAD R115, R115, R153, R10 ;  /* 0x000000997373b224 */ /* 0x000fe200078e020a */
[----:B------:R-:W-:Y:S04]  /*5850*/  BSSY B1, `(.L_x_223) ;  /* 0x0000006000017945 */ /* 0x000fe80003800000 */
[----:B------:R0:W-:Y:S01]  /*5860*/  @!P3 STG.E.U8 desc[UR36][R6.64+0xb1], R115 ;  /* 0x0000b1730600b986 */ /* 0x0001e2000c101124 */
[----:B------:R-:W-:Y:S05]  /*5870*/  @P5 BRA `(.L_x_224) ;  /* 0x00000000000c5947 */ /* 0x000fea0003800000 */
[----:B------:R-:W1:Y:S02]  /*5880*/  LDG.E.U8 R164, desc[UR36][R2.64+0xb8] ;  /* 0x0000b82402a47981 */ /* 0x000e64000c1e1100 */
[----:B-1----:R-:W-:-:S05]  /*5890*/  PRMT R11, R164, 0x8880, RZ ;  /* 0x00008880a40b7816 */ /* 0x002fca00000000ff */
[----:B------:R-:W-:-:S07]  /*58a0*/  IMAD R10, R11, R152, RZ ;  /* 0x000000980b0a7224 */ /* 0x000fce00078e02ff */
.L_x_224:
[----:B------:R-:W-:Y:S05]  /*58b0*/  BSYNC B1 ;  /* 0x0000000000017941 */ /* 0x000fea0003800000 */
.L_x_223:
[----:B-1----:R-:W-:Y:S01]  /*58c0*/  @!P5 IMAD R11, R116, R153, R10 ;  /* 0x00000099740bd224 */ /* 0x002fe200078e020a */
[----:B------:R-:W-:Y:S04]  /*58d0*/  BSSY B1, `(.L_x_225) ;  /* 0x0000006000017945 */ /* 0x000fe80003800000 */
[----:B------:R1:W-:Y:S01]  /*58e0*/  @!P5 STG.E.U8 desc[UR36][R4.64+0xb8], R11 ;  /* 0x0000b80b0400d986 */ /* 0x0003e2000c101124 */
[----:B------:R-:W-:Y:S05]  /*58f0*/  @P2 BRA `(.L_x_226) ;  /* 0x00000000000c2947 */ /* 0x000fea0003800000 */
[----:B------:R-:W1:Y:S02]  /*5900*/  LDG.E.U8 R164, desc[UR36][R2.64+0xb9] ;  /* 0x0000b92402a47981 */ /* 0x000e64000c1e1100 */
[----:B-1----:R-:W-:-:S05]  /*5910*/  PRMT R11, R164, 0x8880, RZ ;  /* 0x00008880a40b7816 */ /* 0x002fca00000000ff */
[----:B------:R-:W-:-:S07]  /*5920*/  IMAD R10, R11, R152, RZ ;  /* 0x000000980b0a7224 */ /* 0x000fce00078e02ff */
.L_x_226:
[----:B------:R-:W-:Y:S05]  /*5930*/  BSYNC B1 ;  /* 0x0000000000017941 */ /* 0x000fea0003800000 */
.L_x_225:
        /* <DEDUP_REMOVED lines=11> */
.L_x_228:
[----:B------:R-:W-:Y:S05]  /*59f0*/  BSYNC B1 ;  /* 0x0000000000017941 */ /* 0x000fea0003800000 */
.L_x_227:
[----:B-1----:R-:W-:Y:S01]  /*5a00*/  @!P4 IMAD R11, R118, R153, R10 ;  /* 0x00000099760bc224 */ /* 0x002fe200078e020a */
[----:B------:R-:W-:Y:S04]  /*5a10*/  BSSY B1, `(.L_x_229) ;  /* 0x0000006000017945 */ /* 0x000fe80003800000 */
[----:B------:R1:W-:Y:S01]  /*5a20*/  @!P4 STG.E.U8 desc[UR36][R6.64+0xb8], R11 ;  /* 0x0000b80b0600c986 */ /* 0x0003e2000c101124 */
[----:B------:R-:W-:Y:S05]  /*5a30*/  @P3 BRA `(.L_x_230) ;  /* 0x00000000000c3947 */ /* 0x000fea0003800000 */
[----:B------:R-:W1:Y:S02]  /*5a40*/  LDG.E.U8 R164, desc[UR36][R8.64+0xb9] ;  /* 0x0000b92408a47981 */ /* 0x000e64000c1e1100 */
[----:B-1----:R-:W-:-:S05]  /*5a50*/  PRMT R11, R164, 0x8880, RZ ;  /* 0x00008880a40b7816 */ /* 0x002fca00000000ff */
[----:B------:R-:W-:-:S07]  /*5a60*/  IMAD R10, R11, R152, RZ ;  /* 0x000000980b0a7224 */ /* 0x000fce00078e02ff */
.L_x_230:
[----:B------:R-:W-:Y:S05]  /*5a70*/  BSYNC B1 ;  /* 0x0000000000017941 */ /* 0x000fea0003800000 */
.L_x_229:
[----:B------:R-:W-:Y:S01]  /*5a80*/  @!P3 IMAD R119, R119, R153, R10 ;  /* 0x000000997777b224 */ /* 0x000fe200078e020a */
[----:B------:R-:W-:Y:S04]  /*5a90*/  BSSY B1, `(.L_x_231) ;  /* 0x0000006000017945 */ /* 0x000fe80003800000 */
[----:B------:R0:W-:Y:S01]  /*5aa0*/  @!P3 STG.E.U8 desc[UR36][R6.64+0xb9], R119 ;  /* 0x0000b9770600b986 */ /* 0x0001e2000c101124 */
[----:B------:R-:W-:Y:S05]  /*5ab0*/  @P5 BRA `(.L_x_232) ;  /* 0x00000000000c5947 */ /* 0x000fea0003800000 */
[----:B------:R-:W1:Y:S02]  /*5ac0*/  LDG.E.U8 R164, desc[UR36][R2.64+0xc0] ;  /* 0x0000c02402a47981 */ /* 0x000e64000c1e1100 */
[----:B-1----:R-:W-:-:S05]  /*5ad0*/  PRMT R11, R164, 0x8880, RZ ;  /* 0x00008880a40b7816 */ /* 0x002fca00000000ff */
[----:B------:R-:W-:-:S07]  /*5ae0*/  IMAD R10, R11, R152, RZ ;  /* 0x000000980b0a7224 */ /* 0x000fce00078e02ff */
.L_x_232:
[----:B------:R-:W-:Y:S05]  /*5af0*/  BSYNC B1 ;  /* 0x0000000000017941 */ /* 0x000fea0003800000 */
.L_x_231:
[----:B-1----:R-:W-:Y:S01]  /*5b00*/  @!P5 IMAD R11, R120, R153, R10 ;  /* 0x00000099780bd224 */ /* 0x002fe200078e020a */
[----:B------:R-:W-:Y:S04]  /*5b10*/  BSSY B1, `(.L_x_233) ;  /* 0x0000006000017945 */ /* 0x000fe80003800000 */
[----:B------:R1:W-:Y:S01]  /*5b20*/  @!P5 STG.E.U8 desc[UR36][R4.64+0xc0], R11 ;  /* 0x0000c00b0400d986 */ /* 0x0003e2000c101124 */
[----:B------:R-:W-:Y:S05]  /*5b30*/  @P2 BRA `(.L_x_234) ;  /* 0x00000000000c2947 */ /* 0x000fea0003800000 */
[----:B------:R-:W1:Y:S02]  /*5b40*/  LDG.E.U8 R164, desc[UR36][R2.64+0xc1] ;  /* 0x0000c12402a47981 */ /* 0x000e64000c1e1100 */
[----:B-1----:R-:W-:-:S05]  /*5b50*/  PRMT R11, R164, 0x8880, RZ ;  /* 0x00008880a40b7816 */ /* 0x002fca00000000ff */
[----:B------:R-:W-:-:S07]  /*5b60*/  IMAD R10, R11, R152, RZ ;  /* 0x000000980b0a7224 */ /* 0x000fce00078e02ff */
.L_x_234:
[----:B------:R-:W-:Y:S05]  /*5b70*/  BSYNC B1 ;  /* 0x0000000000017941 */ /* 0x000fea0003800000 */
.L_x_233:
        /* <DEDUP_REMOVED lines=11> */
.L_x_236:
[----:B------:R-:W-:Y:S05]  /*5c30*/  BSYNC B1 ;  /* 0x0000000000017941 */ /* 0x000fea0003800000 */
.L_x_235:
[----:B-1----:R-:W-:Y:S01]  /*5c40*/  @!P4 IMAD R11, R122, R153, R10 ;  /* 0x000000997a0bc224 */ /* 0x002fe200078e020a */
[----:B------:R-:W-:Y:S04]  /*5c50*/  BSSY B1, `(.L_x_237) ;  /* 0x0000006000017945 */ /* 0x000fe80003800000 */
[----:B------:R1:W-:Y:S01]  /*5c60*/  @!P4 STG.E.U8 desc[UR36][R6.64+0xc0], R11 ;  /* 0x0000c00b0600c986 */ /* 0x0003e2000c101124 */
[----:B------:R-:W-:Y:S05]  /*5c70*/  @P3 BRA `(.L_x_238) ;  /* 0x00000000000c3947 */ /* 0x000fea0003800000 */
[----:B------:R-:W1:Y:S02]  /*5c80*/  LDG.E.U8 R164, desc[UR36][R8.64+0xc1] ;  /* 0x0000c12408a47981 */ /* 0x000e64000c1e1100 */
[----:B-1----:R-:W-:-:S05]  /*5c90*/  PRMT R11, R164, 0x8880, RZ ;  /* 0x00008880a40b7816 */ /* 0x002fca00000000ff */
[----:B------:R-:W-:-:S07]  /*5ca0*/  IMAD R10, R11, R152, RZ ;  /* 0x000000980b0a7224 */ /* 0x000fce00078e02ff */
.L_x_238:
[----:B------:R-:W-:Y:S05]  /*5cb0*/  BSYNC B1 ;  /* 0x0000000000017941 */ /* 0x000fea0003800000 */
.L_x_237:
[----:B------:R-:W-:Y:S01]  /*5cc0*/  @!P3 IMAD R123, R123, R153, R10 ;  /* 0x000000997b7bb224 */ /* 0x000fe200078e020a */
[----:B------:R-:W-:Y:S04]  /*5cd0*/  BSSY B1, `(.L_x_239) ;  /* 0x0000006000017945 */ /* 0x000fe80003800000 */
[----:B------:R0:W-:Y:S01]  /*5ce0*/  @!P3 STG.E.U8 desc[UR36][R6.64+0xc1], R123 ;  /* 0x0000c17b0600b986 */ /* 0x0001e2000c101124 */
[----:B------:R-:W-:Y:S05]  /*5cf0*/  @P5 BRA `(.L_x_240) ;  /* 0x00000000000c5947 */ /* 0x000fea0003800000 */
[----:B------:R-:W1:Y:S02]  /*5d00*/  LDG.E.U8 R164, desc[UR36][R2.64+0xc8] ;  /* 0x0000c82402a47981 */ /* 0x000e64000c1e1100 */
[----:B-1----:R-:W-:-:S05]  /*5d10*/  PRMT R11, R164, 0x8880, RZ ;  /* 0x00008880a40b7816 */ /* 0x002fca00000000ff */
[----:B------:R-:W-:-:S07]  /*5d20*/  IMAD R10, R11, R152, RZ ;  /* 0x000000980b0a7224 */ /* 0x000fce00078e02ff */
.L_x_240:
[----:B------:R-:W-:Y:S05]  /*5d30*/  BSYNC B1 ;  /* 0x0000000000017941 */ /* 0x000fea0003800000 */
.L_x_239:
[----:B-1----:R-:W-:Y:S01]  /*5d40*/  @!P5 IMAD R11, R124, R153, R10 ;  /* 0x000000997c0bd224 */ /* 0x002fe200078e020a */
[----:B------:R-:W-:Y:S04]  /*5d50*/  BSSY B1, `(.L_x_241) ;  /* 0x0000006000017945 */ /* 0x000fe80003800000 */
[----:B------:R1:W-:Y:S01]  /*5d60*/  @!P5 STG.E.U8 desc[UR36][R4.64+0xc8], R11 ;  /* 0x0000c80b0400d986 */ /* 0x0003e2000c101124 */
[----:B------:R-:W-:Y:S05]  /*5d70*/  @P2 BRA `(.L_x_242) ;  /* 0x00000000000c2947 */ /* 0x000fea0003800000 */
[----:B------:R-:W1:Y:S02]  /*5d80*/  LDG.E.U8 R164, desc[UR36][R2.64+0xc9] ;  /* 0x0000c92402a47981 */ /* 0x000e64000c1e1100 */
[----:B-1----:R-:W-:-:S05]  /*5d90*/  PRMT R11, R164, 0x8880, RZ ;  /* 0x00008880a40b7816 */ /* 0x002fca00000000ff */
[----:B------:R-:W-:-:S07]  /*5da0*/  IMAD R10, R11, R152, RZ ;  /* 0x000000980b0a7224 */ /* 0x000fce00078e02ff */
.L_x_242:
[----:B------:R-:W-:Y:S05]  /*5db0*/  BSYNC B1 ;  /* 0x0000000000017941 */ /* 0x000fea0003800000 */
.L_x_241:
        /* <DEDUP_REMOVED lines=11> */
.L_x_244:
[----:B------:R-:W-:Y:S05]  /*5e70*/  BSYNC B1 ;  /* 0x0000000000017941 */ /* 0x000fea0003800000 */
.L_x_243:
[----:B-1----:R-:W-:Y:S01]  /*5e80*/  @!P4 IMAD R11, R126, R153, R10 ;  /* 0x000000997e0bc224 */ /* 0x002fe200078e020a */
[----:B------:R-:W-:Y:S04]  /*5e90*/  BSSY B1, `(.L_x_245) ;  /* 0x0000006000017945 */ /* 0x000fe80003800000 */
[----:B------:R1:W-:Y:S01]  /*5ea0*/  @!P4 STG.E.U8 desc[UR36][R6.64+0xc8], R11 ;  /* 0x0000c80b0600c986 */ /* 0x0003e2000c101124 */
[----:B------:R-:W-:Y:S05]  /*5eb0*/  @P3 BRA `(.L_x_246) ;  /* 0x00000000000c3947 */ /* 0x000fea0003800000 */
[----:B------:R-:W1:Y:S02]  /*5ec0*/  LDG.E.U8 R164, desc[UR36][R8.64+0xc9] ;  /* 0x0000c92408a47981 */ /* 0x000e64000c1e1100 */
[----:B-1----:R-:W-:-:S05]  /*5ed0*/  PRMT R11, R164, 0x8880, RZ ;  /* 0x00008880a40b7816 */ /* 0x002fca00000000ff */
[----:B------:R-:W-:-:S07]  /*5ee0*/  IMAD R10, R11, R152, RZ ;  /* 0x000000980b0a7224 */ /* 0x000fce00078e02ff */
.L_x_246:
[----:B------:R-:W-:Y:S05]  /*5ef0*/  BSYNC B1 ;  /* 0x0000000000017941 */ /* 0x000fea0003800000 */
.L_x_245:
[----:B------:R-:W-:Y:S01]  /*5f00*/  @!P3 IMAD R127, R127, R153, R10 ;  /* 0x000000997f7fb224 */ /* 0x000fe200078e020a */
[----:B------:R-:W-:Y:S04]  /*5f10*/  BSSY B1, `(.L_x_247) ;  /* 0x0000006000017945 */ /* 0x000fe80003800000 */
[----:B------:R0:W-:Y:S01]  /*5f20*/  @!P3 STG.E.U8 desc[UR36][R6.64+0xc9], R127 ;  /* 0x0000c97f0600b986 */ /* 0x0001e2000c101124 */
[----:B------:R-:W-:Y:S05]  /*5f30*/  @P5 BRA `(.L_x_248) ;  /* 0x00000000000c5947 */ /* 0x000fea0003800000 */
[----:B------:R-:W1:Y:S02]  /*5f40*/  LDG.E.U8 R164, desc[UR36][R2.64+0xd0] ;  /* 0x0000d02402a47981 */ /* 0x000e64000c1e1100 */
[----:B-1----:R-:W-:-:S05]  /*5f50*/  PRMT R11, R164, 0x8880, RZ ;  /* 0x00008880a40b7816 */ /* 0x002fca00000000ff */
[----:B------:R-:W-:-:S07]  /*5f60*/  IMAD R10, R11, R152, RZ ;  /* 0x000000980b0a7224 */ /* 0x000fce00078e02ff */
.L_x_248:
[----:B------:R-:W-:Y:S05]  /*5f70*/  BSYNC B1 ;  /* 0x0000000000017941 */ /* 0x000fea0003800000 */
.L_x_247:
[----:B-1----:R-:W-:Y:S01]  /*5f80*/  @!P5 IMAD R11, R128, R153, R10 ;  /* 0x00000099800bd224 */ /* 0x002fe200078e020a */
[----:B------:R-:W-:Y:S04]  /*5f90*/  BSSY B1, `(.L_x_249) ;  /* 0x0000006000017945 */ /* 0x000fe80003800000 */
[----:B------:R1:W-:Y:S01]  /*5fa0*/  @!P5 STG.E.U8 desc[UR36][R4.64+0xd0], R11 ;  /* 0x0000d00b0400d986 */ /* 0x0003e2000c101124 */
[----:B------:R-:W-:Y:S05]  /*5fb0*/  @P2 BRA `(.L_x_250) ;  /* 0x00000000000c2947 */ /* 0x000fea0003800000 */
[----:B------:R-:W1:Y:S02]  /*5fc0*/  LDG.E.U8 R164, desc[UR36][R2.64+0xd1] ;  /* 0x0000d12402a47981 */ /* 0x000e64000c1e1100 */
[----:B-1----:R-:W-:-:S05]  /*5fd0*/  PRMT R11, R164, 0x8880, RZ ;  /* 0x00008880a40b7816 */ /* 0x002fca00000000ff */
[----:B------:R-:W-:-:S07]  /*5fe0*/  IMAD R10, R11, R152, RZ ;  /* 0x000000980b0a7224 */ /* 0x000fce00078e02ff */
.L_x_250:
[----:B------:R-:W-:Y:S05]  /*5ff0*/  BSYNC B1 ;  /* 0x0000000000017941 */ /* 0x000fea0003800000 */
.L_x_249:
        /* <DEDUP_REMOVED lines=11> */
.L_x_252:
[----:B------:R-:W-:Y:S05]  /*60b0*/  BSYNC B1 ;  /* 0x0000000000017941 */ /* 0x000fea0003800000 */
.L_x_251:
[----:B-1----:R-:W-:Y:S01]  /*60c0*/  @!P4 IMAD R11, R130, R153, R10 ;  /* 0x00000099820bc224 */ /* 0x002fe200078e020a */
[----:B------:R-:W-:Y:S04]  /*60d0*/  BSSY B1, `(.L_x_253) ;  /* 0x0000006000017945 */ /* 0x000fe80003800000 */
[----:B------:R1:W-:Y:S01]  /*60e0*/  @!P4 STG.E.U8 desc[UR36][R6.64+0xd0], R11 ;  /* 0x0000d00b0600c986 */ /* 0x0003e2000c101124 */
[----:B------:R-:W-:Y:S05]  /*60f0*/  @P3 BRA `(.L_x_254) ;  /* 0x00000000000c3947 */ /* 0x000fea0003800000 */
[----:B------:R-:W1:Y:S02]  /*6100*/  LDG.E.U8 R164, desc[UR36][R8.64+0xd1] ;  /* 0x0000d12408a47981 */ /* 0x000e64000c1e1100 */
[----:B-1----:R-:W-:-:S05]  /*6110*/  PRMT R11, R164, 0x8880, RZ ;  /* 0x00008880a40b7816 */ /* 0x002fca00000000ff */
[----:B------:R-:W-:-:S07]  /*6120*/  IMAD R10, R11, R152, RZ ;  /* 0x000000980b0a7224 */ /* 0x000fce00078e02ff */
.L_x_254:
[----:B------:R-:W-:Y:S05]  /*6130*/  BSYNC B1 ;  /* 0x0000000000017941 */ /* 0x000fea0003800000 */
.L_x_253:
[----:B------:R-:W-:Y:S01]  /*6140*/  @!P3 IMAD R131, R131, R153, R10 ;  /* 0x000000998383b224 */ /* 0x000fe200078e020a */
[----:B------:R-:W-:Y:S04]  /*6150*/  BSSY B1, `(.L_x_255) ;  /* 0x0000006000017945 */ /* 0x000fe80003800000 */
[----:B------:R0:W-:Y:S01]  /*6160*/  @!P3 STG.E.U8 desc[UR36][R6.64+0xd1], R131 ;  /* 0x0000d1830600b986 */ /* 0x0001e2000c101124 */
[----:B------:R-:W-:Y:S05]  /*6170*/  @P5 BRA `(.L_x_256) ;  /* 0x00000000000c5947 */ /* 0x000fea0003800000 */
[----:B------:R-:W1:Y:S02]  /*6180*/  LDG.E.U8 R164, desc[UR36][R2.64+0xd8] ;  /* 0x0000d82402a47981 */ /* 0x000e64000c1e1100 */
[----:B-1----:R-:W-:-:S05]  /*6190*/  PRMT R11, R164, 0x8880, RZ ;  /* 0x00008880a40b7816 */ /* 0x002fca00000000ff */
[----:B------:R-:W-:-:S07]  /*61a0*/  IMAD R10, R11, R152, RZ ;  /* 0x000000980b0a7224 */ /* 0x000fce00078e02ff */
.L_x_256:
[----:B------:R-:W-:Y:S05]  /*61b0*/  BSYNC B1 ;  /* 0x0000000000017941 */ /* 0x000fea0003800000 */
.L_x_255:
[----:B-1----:R-:W-:Y:S01]  /*61c0*/  @!P5 IMAD R11, R132, R153, R10 ;  /* 0x00000099840bd224 */ /* 0x002fe200078e020a */
[----:B------:R-:W-:Y:S04]  /*61d0*/  BSSY B1, `(.L_x_257) ;  /* 0x0000006000017945 */ /* 0x000fe80003800000 */
[----:B------:R1:W-:Y:S01]  /*61e0*/  @!P5 STG.E.U8 desc[UR36][R4.64+0xd8], R11 ;  /* 0x0000d80b0400d986 */ /* 0x0003e2000c101124 */
[----:B------:R-:W-:Y:S05]  /*61f0*/  @P2 BRA `(.L_x_258) ;  /* 0x00000000000c2947 */ /* 0x000fea0003800000 */
[----:B------:R-:W1:Y:S02]  /*6200*/  LDG.E.U8 R164, desc[UR36][R2.64+0xd9] ;  /* 0x0000d92402a47981 */ /* 0x000e64000c1e1100 */
[----:B-1----:R-:W-:-:S05]  /*6210*/  PRMT R11, R164, 0x8880, RZ ;  /* 0x00008880a40b7816 */ /* 0x002fca00000000ff */
[----:B------:R-:W-:-:S07]  /*6220*/  IMAD R10, R11, R152, RZ ;  /* 0x000000980b0a7224 */ /* 0x000fce00078e02ff */
.L_x_258:
[----:B------:R-:W-:Y:S05]  /*6230*/  BSYNC B1 ;  /* 0x0000000000017941 */ /* 0x000fea0003800000 */
.L_x_257:
        /* <DEDUP_REMOVED lines=11> */
.L_x_260:
[----:B------:R-:W-:Y:S05]  /*62f0*/  BSYNC B1 ;  /* 0x0000000000017941 */ /* 0x000fea0003800000 */
.L_x_259:
[----:B-1----:R-:W-:Y:S01]  /*6300*/  @!P4 IMAD R11, R134, R153, R10 ;  /* 0x00000099860bc224 */ /* 0x002fe200078e020a */
[----:B------:R-:W-:Y:S04]  /*6310*/  BSSY B1, `(.L_x_261) ;  /* 0x0000006000017945 */ /* 0x000fe80003800000 */
[----:B------:R1:W-:Y:S01]  /*6320*/  @!P4 STG.E.U8 desc[UR36][R6.64+0xd8], R11 ;  /* 0x0000d80b0600c986 */ /* 0x0003e2000c101124 */
[----:B------:R-:W-:Y:S05]  /*6330*/  @P3 BRA `(.L_x_262) ;  /* 0x00000000000c3947 */ /* 0x000fea0003800000 */
[----:B------:R-:W1:Y:S02]  /*6340*/  LDG.E.U8 R164, desc[UR36][R8.64+0xd9] ;  /* 0x0000d92408a47981 */ /* 0x000e64000c1e1100 */
[----:B-1----:R-:W-:-:S05]  /*6350*/  PRMT R11, R164, 0x8880, RZ ;  /* 0x00008880a40b7816 */ /* 0x002fca00000000ff */
[----:B------:R-:W-:-:S07]  /*6360*/  IMAD R10, R11, R152, RZ ;  /* 0x000000980b0a7224 */ /* 0x000fce00078e02ff */
.L_x_262:
[----:B------:R-:W-:Y:S05]  /*6370*/  BSYNC B1 ;  /* 0x0000000000017941 */ /* 0x000fea0003800000 */
.L_x_261:
[----:B------:R-:W-:Y:S01]  /*6380*/  @!P3 IMAD R135, R135, R153, R10 ;  /* 0x000000998787b224 */ /* 0x000fe200078e020a */
[----:B------:R-:W-:Y:S04]  /*6390*/  BSSY B1, `(.L_x_263) ;  /* 0x0000006000017945 */ /* 0x000fe80003800000 */
[----:B------:R0:W-:Y:S01]  /*63a0*/  @!P3 STG.E.U8 desc[UR36][R6.64+0xd9], R135 ;  /* 0x0000d9870600b986 */ /* 0x0001e2000c101124 */
[----:B------:R-:W-:Y:S05]  /*63b0*/  @P5 BRA `(.L_x_264) ;  /* 0x00000000000c5947 */ /* 0x000fea0003800000 */
[----:B------:R-:W1:Y:S02]  /*63c0*/  LDG.E.U8 R164, desc[UR36][R2.64+0xe0] ;  /* 0x0000e02402a47981 */ /* 0x000e64000c1e1100 */
[----:B-1----:R-:W-:-:S05]  /*63d0*/  PRMT R11, R164, 0x8880, RZ ;  /* 0x00008880a40b7816 */ /* 0x002fca00000000ff */
[----:B------:R-:W-:-:S07]  /*63e0*/  IMAD R10, R11, R152, RZ ;  /* 0x000000980b0a7224 */ /* 0x000fce00078e02ff */
.L_x_264:
[----:B------:R-:W-:Y:S05]  /*63f0*/  BSYNC B1 ;  /* 0x0000000000017941 */ /* 0x000fea0003800000 */
.L_x_263:
[----:B-1----:R-:W-:Y:S01]  /*6400*/  @!P5 IMAD R11, R136, R153, R10 ;  /* 0x00000099880bd224 */ /* 0x002fe200078e020a */
[----:B------:R-:W-:Y:S04]  /*6410*/  BSSY B1, `(.L_x_265) ;  /* 0x0000006000017945 */ /* 0x000fe80003800000 */
[----:B------:R1:W-:Y:S01]  /*6420*/  @!P5 STG.E.U8 desc[UR36][R4.64+0xe0], R11 ;  /* 0x0000e00b0400d986 */ /* 0x0003e2000c101124 */
[----:B------:R-:W-:Y:S05]  /*6430*/  @P2 BRA `(.L_x_266) ;  /* 0x00000000000c2947 */ /* 0x000fea0003800000 */
[----:B------:R-:W1:Y:S02]  /*6440*/  LDG.E.U8 R164, desc[UR36][R2.64+0xe1] ;  /* 0x0000e12402a47981 */ /* 0x000e64000c1e1100 */
[----:B-1----:R-:W-:-:S05]  /*6450*/  PRMT R11, R164, 0x8880, RZ ;  /* 0x00008880a40b7816 */ /* 0x002fca00000000ff */
[----:B------:R-:W-:-:S07]  /*6460*/  IMAD R10, R11, R152, RZ ;  /* 0x000000980b0a7224 */ /* 0x000fce00078e02ff */
.L_x_266:
[----:B------:R-:W-:Y:S05]  /*6470*/  BSYNC B1 ;  /* 0x0000000000017941 */ /* 0x000fea0003800000 */
.L_x_265:
        /* <DEDUP_REMOVED lines=11> */
.L_x_268:
[----:B------:R-:W-:Y:S05]  /*6530*/  BSYNC B1 ;  /* 0x0000000000017941 */ /* 0x000fea0003800000 */
.L_x_267:
[----:B-1----:R-:W-:Y:S01]  /*6540*/  @!P4 IMAD R11, R138, R153, R10 ;  /* 0x000000998a0bc224 */ /* 0x002fe200078e020a */
[----:B------:R-:W-:Y:S04]  /*6550*/  BSSY B1, `(.L_x_269) ;  /* 0x0000006000017945 */ /* 0x000fe80003800000 */
[----:B------:R1:W-:Y:S01]  /*6560*/  @!P4 STG.E.U8 desc[UR36][R6.64+0xe0], R11 ;  /* 0x0000e00b0600c986 */ /* 0x0003e2000c101124 */
[----:B------:R-:W-:Y:S05]  /*6570*/  @P3 BRA `(.L_x_270) ;  /* 0x00000000000c3947 */ /* 0x000fea0003800000 */
[----:B------:R-:W1:Y:S02]  /*6580*/  LDG.E.U8 R164, desc[UR36][R8.64+0xe1] ;  /* 0x0000e12408a47981 */ /* 0x000e64000c1e1100 */
[----:B-1----:R-:W-:-:S05]  /*6590*/  PRMT R11, R164, 0x8880, RZ ;  /* 0x00008880a40b7816 */ /* 0x002fca00000000ff */
[----:B------:R-:W-:-:S07]  /*65a0*/  IMAD R10, R11, R152, RZ ;  /* 0x000000980b0a7224 */ /* 0x000fce00078e02ff */
.L_x_270:
[----:B------:R-:W-:Y:S05]  /*65b0*/  BSYNC B1 ;  /* 0x0000000000017941 */ /* 0x000fea0003800000 */
.L_x_269:
[----:B------:R-:W-:Y:S01]  /*65c0*/  @!P3 IMAD R139, R139, R153, R10 ;  /* 0x000000998b8bb224 */ /* 0x000fe200078e020a */
[----:B------:R-:W-:Y:S04]  /*65d0*/  BSSY B1, `(.L_x_271) ;  /* 0x0000006000017945 */ /* 0x000fe80003800000 */
[----:B------:R0:W-:Y:S01]  /*65e0*/  @!P3 STG.E.U8 desc[UR36][R6.64+0xe1], R139 ;  /* 0x0000e18b0600b986 */ /* 0x0001e2000c101124 */
[----:B------:R-:W-:Y:S05]  /*65f0*/  @P5 BRA `(.L_x_272) ;  /* 0x00000000000c5947 */ /* 0x000fea0003800000 */
[----:B------:R-:W1:Y:S02]  /*6600*/  LDG.E.U8 R164, desc[UR36][R2.64+0xe8] ;  /* 0x0000e82402a47981 */ /* 0x000e64000c1e1100 */
[----:B-1----:R-:W-:-:S05]  /*6610*/  PRMT R11, R164, 0x8880, RZ ;  /* 0x00008880a40b7816 */ /* 0x002fca00000000ff */
[----:B------:R-:W-:-:S07]  /*6620*/  IMAD R10, R11, R152, RZ ;  /* 0x000000980b0a7224 */ /* 0x000fce00078e02ff */
.L_x_272:
[----:B------:R-:W-:Y:S05]  /*6630*/  BSYNC B1 ;  /* 0x0000000000017941 */ /* 0x000fea0003800000 */
.L_x_271:
[----:B-1----:R-:W-:Y:S01]  /*6640*/  @!P5 IMAD R11, R140, R153, R10 ;  /* 0x000000998c0bd224 */ /* 0x002fe200078e020a */
[----:B------:R-:W-:Y:S04]  /*6650*/  BSSY B1, `(.L_x_273) ;  /* 0x0000006000017945 */ /* 0x000fe80003800000 */
[----:B------:R1:W-:Y:S01]  /*6660*/  @!P5 STG.E.U8 desc[UR36][R4.64+0xe8], R11 ;  /* 0x0000e80b0400d986 */ /* 0x0003e2000c101124 */
[----:B------:R-:W-:Y:S05]  /*6670*/  @P2 BRA `(.L_x_274) ;  /* 0x00000000000c2947 */ /* 0x000fea0003800000 */
[----:B------:R-:W1:Y:S02]  /*6680*/  LDG.E.U8 R164, desc[UR36][R2.64+0xe9] ;  /* 0x0000e92402a47981 */ /* 0x000e64000c1e1100 */
[----:B-1----:R-:W-:-:S05]  /*6690*/  PRMT R11, R164, 0x8880, RZ ;  /* 0x00008880a40b7816 */ /* 0x002fca00000000ff */
[----:B------:R-:W-:-:S07]  /*66a0*/  IMAD R10, R11, R152, RZ ;  /* 0x000000980b0a7224 */ /* 0x000fce00078e02ff */
.L_x_274:
[----:B------:R-:W-:Y:S05]  /*66b0*/  BSYNC B1 ;  /* 0x0000000000017941 */ /* 0x000fea0003800000 */
.L_x_273:
        /* <DEDUP_REMOVED lines=11> */
.L_x_276:
[----:B------:R-:W-:Y:S05]  /*6770*/  BSYNC B1 ;  /* 0x0000000000017941 */ /* 0x000fea0003800000 */
.L_x_275:
[----:B-1----:R-:W-:Y:S01]  /*6780*/  @!P4 IMAD R11, R142, R153, R10 ;  /* 0x000000998e0bc224 */ /* 0x002fe200078e020a */
[----:B------:R-:W-:Y:S04]  /*6790*/  BSSY B1, `(.L_x_277) ;  /* 0x0000006000017945 */ /* 0x000fe80003800000 */
[----:B------:R1:W-:Y:S01]  /*67a0*/  @!P4 STG.E.U8 desc[UR36][R6.64+0xe8], R11 ;  /* 0x0000e80b0600c986 */ /* 0x0003e2000c101124 */
[----:B------:R-:W-:Y:S05]  /*67b0*/  @P3 BRA `(.L_x_278) ;  /* 0x00000000000c3947 */ /* 0x000fea0003800000 */
[----:B------:R-:W1:Y:S02]  /*67c0*/  LDG.E.U8 R164, desc[UR36][R8.64+0xe9] ;  /* 0x0000e92408a47981 */ /* 0x000e64000c1e1100 */
[----:B-1----:R-:W-:-:S05]  /*67d0*/  PRMT R11, R164, 0x8880, RZ ;  /* 0x00008880a40b7816 */ /* 0x002fca00000000ff */
[----:B------:R-:W-:-:S07]  /*67e0*/  IMAD R10, R11, R152, RZ ;  /* 0x000000980b0a7224 */ /* 0x000fce00078e02ff */
.L_x_278:
[----:B------:R-:W-:Y:S05]  /*67f0*/  BSYNC B1 ;  /* 0x0000000000017941 */ /* 0x000fea0003800000 */
.L_x_277:
[----:B------:R-:W-:Y:S01]  /*6800*/  @!P3 IMAD R143, R143, R153, R10 ;  /* 0x000000998f8fb224 */ /* 0x000fe200078e020a */
[----:B------:R-:W-:Y:S04]  /*6810*/  BSSY B1, `(.L_x_279) ;  /* 0x0000006000017945 */ /* 0x000fe80003800000 */
[----:B------:R0:W-:Y:S01]  /*6820*/  @!P3 STG.E.U8 desc[UR36][R6.64+0xe9], R143 ;  /* 0x0000e98f0600b986 */ /* 0x0001e2000c101124 */
[----:B------:R-:W-:Y:S05]  /*6830*/  @P5 BRA `(.L_x_280) ;  /* 0x00000000000c5947 */ /* 0x000fea0003800000 */
[----:B------:R-:W1:Y:S02]  /*6840*/  LDG.E.U8 R164, desc[UR36][R2.64+0xf0] ;  /* 0x0000f02402a47981 */ /* 0x000e64000c1e1100 */
[----:B-1----:R-:W-:-:S05]  /*6850*/  PRMT R11, R164, 0x8880, RZ ;  /* 0x00008880a40b7816 */ /* 0x002fca00000000ff */
[----:B------:R-:W-:-:S07]  /*6860*/  IMAD R10, R11, R152, RZ ;  /* 0x000000980b0a7224 */ /* 0x000fce00078e02ff */
.L_x_280:
[----:B------:R-:W-:Y:S05]  /*6870*/  BSYNC B1 ;  /* 0x0000000000017941 */ /* 0x000fea0003800000 */
.L_x_279:
[----:B-1----:R-:W-:Y:S01]  /*6880*/  @!P5 IMAD R11, R144, R153, R10 ;  /* 0x00000099900bd224 */ /* 0x002fe200078e020a */
[----:B------:R-:W-:Y:S04]  /*6890*/  BSSY B1, `(.L_x_281) ;  /* 0x0000006000017945 */ /* 0x000fe80003800000 */
[----:B------:R1:W-:Y:S01]  /*68a0*/  @!P5 STG.E.U8 desc[UR36][R4.64+0xf0], R11 ;  /* 0x0000f00b0400d986 */ /* 0x0003e2000c101124 */
[----:B------:R-:W-:Y:S05]  /*68b0*/  @P2 BRA `(.L_x_282) ;  /* 0x00000000000c2947 */ /* 0x000fea0003800000 */
[----:B------:R-:W1:Y:S02]  /*68c0*/  LDG.E.U8 R164, desc[UR36][R2.64+0xf1] ;  /* 0x0000f12402a47981 */ /* 0x000e64000c1e1100 */
[----:B-1----:R-:W-:-:S05]  /*68d0*/  PRMT R11, R164, 0x8880, RZ ;  /* 0x00008880a40b7816 */ /* 0x002fca00000000ff */
[----:B------:R-:W-:-:S07]  /*68e0*/  IMAD R10, R11, R152, RZ ;  /* 0x000000980b0a7224 */ /* 0x000fce00078e02ff */
.L_x_282:
[----:B------:R-:W-:Y:S05]  /*68f0*/  BSYNC B1 ;  /* 0x0000000000017941 */ /* 0x000fea0003800000 */
.L_x_281:
[C---:B------:R-:W-:Y:S01]  /*6900*/  ISETP.LT.OR P4, PT, R0.reuse, 0xf1, !P0 ;  /* 0x000000f10000780c */ /* 0x040fe20004781670 */
[----:B------:R-:W-:Y:S01]  /*6910*/  @!P2 IMAD R145, R145, R153, R10 ;  /* 0x000000999191a224 */ /* 0x000fe200078e020a */
[----:B------:R-:W-:Y:S01]  /*6920*/  BSSY B1, `(.L_x_283) ;  /* 0x000000a000017945 */ /* 0x000fe20003800000 */
[C---:B------:R-:W-:Y:S02]  /*6930*/  ISETP.LT.OR P3, PT, R0.reuse, 0xf2, !P0 ;  /* 0x000000f20000780c */ /* 0x040fe40004761670 */
        /* <DEDUP_REMOVED lines=8> */
.L_x_284:
[----:B------:R-:W-:Y:S05]  /*69c0*/  BSYNC B1 ;  /* 0x0000000000017941 */ /* 0x000fea0003800000 */
.L_x_283:
[----:B-1----:R-:W-:Y:S01]  /*69d0*/  @!P4 IMAD R11, R146, R153, R10 ;  /* 0x00000099920bc224 */ /* 0x002fe200078e020a */
[----:B------:R-:W-:Y:S04]  /*69e0*/  BSSY B1, `(.L_x_285) ;  /* 0x0000006000017945 */ /* 0x000fe80003800000 */
[----:B------:R1:W-:Y:S01]  /*69f0*/  @!P4 STG.E.U8 desc[UR36][R6.64+0xf0], R11 ;  /* 0x0000f00b0600c986 */ /* 0x0003e2000c101124 */
[----:B------:R-:W-:Y:S05]  /*6a00*/  @P3 BRA `(.L_x_286) ;  /* 0x00000000000c3947 */ /* 0x000fea0003800000 */
[----:B------:R-:W1:Y:S02]  /*6a10*/  LDG.E.U8 R164, desc[UR36][R8.64+0xf1] ;  /* 0x0000f12408a47981 */ /* 0x000e64000c1e1100 */
[----:B-1----:R-:W-:-:S05]  /*6a20*/  PRMT R11, R164, 0x8880, RZ ;  /* 0x00008880a40b7816 */ /* 0x002fca00000000ff */
[----:B------:R-:W-:-:S07]  /*6a30*/  IMAD R10, R11, R152, RZ ;  /* 0x000000980b0a7224 */ /* 0x000fce00078e02ff */
.L_x_286:
[----:B------:R-:W-:Y:S05]  /*6a40*/  BSYNC B1 ;  /* 0x0000000000017941 */ /* 0x000fea0003800000 */
.L_x_285:
[----:B------:R-:W-:Y:S01]  /*6a50*/  @!P3 IMAD R147, R147, R153, R10 ;  /* 0x000000999393b224 */ /* 0x000fe200078e020a */
[----:B------:R-:W-:Y:S04]  /*6a60*/  BSSY B1, `(.L_x_287) ;  /* 0x0000006000017945 */ /* 0x000fe80003800000 */
[----:B------:R0:W-:Y:S01]  /*6a70*/  @!P3 STG.E.U8 desc[UR36][R6.64+0xf1], R147 ;  /* 0x0000f1930600b986 */ /* 0x0001e2000c101124 */
[----:B------:R-:W-:Y:S05]  /*6a80*/  @P2 BRA `(.L_x_288) ;  /* 0x00000000000c2947 */ /* 0x000fea0003800000 */
[----:B------:R-:W1:Y:S02]  /*6a90*/  LDG.E.U8 R164, desc[UR36][R2.64+0xf8] ;  /* 0x0000f82402a47981 */ /* 0x000e64000c1e1100 */
[----:B-1----:R-:W-:-:S05]  /*6aa0*/  PRMT R11, R164, 0x8880, RZ ;  /* 0x00008880a40b7816 */ /* 0x002fca00000000ff */
[----:B------:R-:W-:-:S07]  /*6ab0*/  IMAD R10, R11, R152, RZ ;  /* 0x000000980b0a7224 */ /* 0x000fce00078e02ff */
.L_x_288:
[----:B------:R-:W-:Y:S05]  /*6ac0*/  BSYNC B1 ;  /* 0x0000000000017941 */ /* 0x000fea0003800000 */
.L_x_287:
[----:B-1----:R-:W-:Y:S01]  /*6ad0*/  @!P2 IMAD R11, R148, R153, R10 ;  /* 0x00000099940ba224 */ /* 0x002fe200078e020a */
[----:B------:R-:W-:Y:S04]  /*6ae0*/  BSSY B1, `(.L_x_289) ;  /* 0x0000006000017945 */ /* 0x000fe80003800000 */
[----:B------:R1:W-:Y:S01]  /*6af0*/  @!P2 STG.E.U8 desc[UR36][R4.64+0xf8], R11 ;  /* 0x0000f80b0400a986 */ /* 0x0003e2000c101124 */
[----:B------:R-:W-:Y:S05]  /*6b00*/  @P1 BRA `(.L_x_290) ;  /* 0x00000000000c1947 */ /* 0x000fea0003800000 */
[----:B------:R-:W1:Y:S02]  /*6b10*/  LDG.E.U8 R164, desc[UR36][R2.64+0xf9] ;  /* 0x0000f92402a47981 */ /* 0x000e64000c1e1100 */
[----:B-1----:R-:W-:-:S05]  /*6b20*/  PRMT R11, R164, 0x8880, RZ ;  /* 0x00008880a40b7816 */ /* 0x002fca00000000ff */
[----:B------:R-:W-:-:S07]  /*6b30*/  IMAD R10, R11, R152, RZ ;  /* 0x000000980b0a7224 */ /* 0x000fce00078e02ff */
.L_x_290:
[----:B------:R-:W-:Y:S05]  /*6b40*/  BSYNC B1 ;  /* 0x0000000000017941 */ /* 0x000fea0003800000 */
.L_x_289:
[----:B------:R-:W-:Y:S01]  /*6b50*/  @!P1 IMAD R149, R149, R153, R10 ;  /* 0x0000009995959224 */ /* 0x000fe200078e020a */
[----:B------:R-:W-:Y:S04]  /*6b60*/  BSSY B1, `(.L_x_291) ;  /* 0x0000006000017945 */ /* 0x000fe80003800000 */
[----:B------:R0:W-:Y:S01]  /*6b70*/  @!P1 STG.E.U8 desc[UR36][R4.64+0xf9], R149 ;  /* 0x0000f99504009986 */ /* 0x0001e2000c101124 */
[----:B------:R-:W-:Y:S05]  /*6b80*/  @P5 BRA `(.L_x_292) ;  /* 0x00000000000c5947 */ /* 0x000fea0003800000 */
[----:B------:R-:W0:Y:S02]  /*6b90*/  LDG.E.U8 R164, desc[UR36][R8.64+0xf8] ;  /* 0x0000f82408a47981 */ /* 0x000e24000c1e1100 */
[----:B0-----:R-:W-:-:S05]  /*6ba0*/  PRMT R3, R164, 0x8880, RZ ;  /* 0x00008880a4037816 */ /* 0x001fca00000000ff */
[----:B------:R-:W-:-:S07]  /*6bb0*/  IMAD R10, R3, R152, RZ ;  /* 0x00000098030a7224 */ /* 0x000fce00078e02ff */
.L_x_292:
[----:B------:R-:W-:Y:S05]  /*6bc0*/  BSYNC B1 ;  /* 0x0000000000017941 */ /* 0x000fea0003800000 */
.L_x_291:
[----:B0-----:R-:W-:Y:S01]  /*6bd0*/  @!P5 IMAD R3, R150, R153, R10 ;  /* 0x000000999603d224 */ /* 0x001fe200078e020a */
[----:B------:R-:W-:Y:S01]  /*6be0*/  ISETP.LT.OR P0, PT, R0, 0xfa, !P0 ;  /* 0x000000fa0000780c */ /* 0x000fe20004701670 */
[----:B------:R-:W-:Y:S03]  /*6bf0*/  BSSY B1, `(.L_x_293) ;  /* 0x0000006000017945 */ /* 0x000fe60003800000 */
[----:B------:R0:W-:Y:S09]  /*6c00*/  @!P5 STG.E.U8 desc[UR36][R6.64+0xf8], R3 ;  /* 0x0000f8030600d986 */ /* 0x0001f2000c101124 */
[----:B------:R-:W-:Y:S05]  /*6c10*/  @P0 BRA `(.L_x_294) ;  /* 0x00000000000c0947 */ /* 0x000fea0003800000 */
[----:B------:R-:W0:Y:S02]  /*6c20*/  LDG.E.U8 R164, desc[UR36][R8.64+0xf9] ;  /* 0x0000f92408a47981 */ /* 0x000e24000c1e1100 */
[----:B0-----:R-:W-:-:S05]  /*6c30*/  PRMT R3, R164, 0x8880, RZ ;  /* 0x00008880a4037816 */ /* 0x001fca00000000ff */
[----:B------:R-:W-:-:S07]  /*6c40*/  IMAD R10, R3, R152, RZ ;  /* 0x00000098030a7224 */ /* 0x000fce00078e02ff */
.L_x_294:
[----:B------:R-:W-:Y:S05]  /*6c50*/  BSYNC B1 ;  /* 0x0000000000017941 */ /* 0x000fea0003800000 */
.L_x_293:
[----:B------:R-:W-:Y:S01]  /*6c60*/  IMAD R151, R151, R153, R10 ;  /* 0x0000009997977224 */ /* 0x000fe200078e020a */
[----:B------:R-:W-:Y:S06]  /*6c70*/  @P0 BRA `(.L_x_295) ;  /* 0x0000001800100947 */ /* 0x000fec0003800000 */
[----:B------:R0:W-:Y:S01]  /*6c80*/  STG.E.U8 desc[UR36][R6.64+0xf9], R151 ;  /* 0x0000f99706007986 */ /* 0x0001e2000c101124 */
[----:B------:R-:W-:Y:S05]  /*6c90*/  BRA `(.L_x_295) ;  /* 0x0000001800087947 */ /* 0x000fea0003800000 */
.L_x_38:
[C---:B------:R-:W-:Y:S02]  /*6ca0*/  ISETP.GE.AND P1, PT, R22.reuse, 0x1, PT ;  /* 0x000000011600780c */ /* 0x040fe40003f26270 */
[----:B------:R-:W-:Y:S02]  /*6cb0*/  ISETP.GE.AND P0, PT, R22, 0x9, PT ;  /* 0x000000091600780c */ /* 0x000fe40003f06270 */
[C---:B------:R-:W-:Y:S02]  /*6cc0*/  ISETP.LT.OR P4, PT, R0.reuse, 0x1, !P1 ;  /* 0x000000010000780c */ /* 0x040fe40004f81670 */
[C---:B------:R-:W-:Y:S02]  /*6cd0*/  ISETP.LT.OR P3, PT, R0.reuse, 0x2, !P1 ;  /* 0x000000020000780c */ /* 0x040fe40004f61670 */
[C---:B------:R-:W-:Y:S02]  /*6ce0*/  ISETP.LT.OR P2, PT, R0.reuse, 0x1, !P0 ;  /* 0x000000010000780c */ /* 0x040fe40004741670 */
[----:B------:R-:W-:-:S07]  /*6cf0*/  ISETP.LT.OR P5, PT, R0, 0x2, !P0 ;  /* 0x000000020000780c */ /* 0x000fce00047a1670 */
[-C--:B------:R-:W-:Y:S02]  /*6d00*/  @!P4 IMAD R3, R24, R153.reuse, RZ ;  /* 0x000000991803c224 */ /* 0x080fe400078e02ff */
[-C--:B------:R-:W-:Y:S02]  /*6d10*/  @!P3 IMAD R25, R25, R153.reuse, RZ ;  /* 0x000000991919b224 */ /* 0x080fe400078e02ff */
[-C--:B------:R-:W-:Y:S01]  /*6d20*/  @!P2 IMAD R9, R26, R153.reuse, RZ ;  /* 0x000000991a09a224 */ /* 0x080fe200078e02ff */
[----:B------:R0:W-:Y:S01]  /*6d30*/  @!P4 STG.E.U8 desc[UR36][R4.64], R3 ;  /* 0x000000030400c986 */ /* 0x0001e2000c101124 */
[C---:B------:R-:W-:Y:S01]  /*6d40*/  ISETP.LT.OR P4, PT, R0.reuse, 0x9, !P1 ;  /* 0x000000090000780c */ /* 0x040fe20004f81670 */
[----:B------:R-:W-:Y:S02]  /*6d50*/  @!P5 IMAD R27, R27, R153, RZ ;  /* 0x000000991b1bd224 */ /* 0x000fe400078e02ff */
[----:B------:R-:W-:Y:S01]  /*6d60*/  @!P3 STG.E.U8 desc[UR36][R4.64+0x1], R25 ;  /* 0x000001190400b986 */ /* 0x000fe2000c101124 */
[----:B------:R-:W-:-:S03]  /*6d70*/  ISETP.LT.OR P3, PT, R0, 0xa, !P1 ;  /* 0x0000000a0000780c */ /* 0x000fc60004f61670 */
[----:B------:R1:W-:Y:S01]  /*6d80*/  @!P2 STG.E.U8 desc[UR36][R6.64], R9 ;  /* 0x000000090600a986 */ /* 0x0003e2000c101124 */
[----:B------:R-:W-:-:S03]  /*6d90*/  ISETP.LT.OR P2, PT, R0, 0x9, !P0 ;  /* 0x000000090000780c */ /* 0x000fc60004741670 */
[----:B------:R-:W-:Y:S01]  /*6da0*/  @!P5 STG.E.U8 desc[UR36][R6.64+0x1], R27 ;  /* 0x0000011b0600d986 */ /* 0x000fe2000c101124 */
[----:B------:R-:W-:Y:S01]  /*6db0*/  ISETP.LT.OR P5, PT, R0, 0xa, !P0 ;  /* 0x0000000a0000780c */ /* 0x000fe200047a1670 */
[----:B------:R-:W-:-:S04]  /*6dc0*/  @!P4 IMAD R11, R28, R153, RZ ;  /* 0x000000991c0bc224 */ /* 0x000fc800078e02ff */
[-C--:B------:R-:W-:Y:S01]  /*6dd0*/  @!P3 IMAD R29, R29, R153.reuse, RZ ;  /* 0x000000991d1db224 */ /* 0x080fe200078e02ff */
[----:B------:R-:W-:Y:S01]  /*6de0*/  @!P4 STG.E.U8 desc[UR36][R4.64+0x8], R11 ;  /* 0x0000080b0400c986 */ /* 0x000fe2000c101124 */
[----:B------:R-:W-:Y:S02]  /*6df0*/  ISETP.LT.OR P4, PT, R0, 0x11, !P1 ;  /* 0x000000110000780c */ /* 0x000fe40004f81670 */
[-C--:B0-----:R-:W-:Y:S01]  /*6e00*/  @!P2 IMAD R3, R30, R153.reuse, RZ ;  /* 0x000000991e03a224 */ /* 0x081fe200078e02ff */
[----:B------:R-:W-:Y:S01]  /*6e10*/  @!P3 STG.E.U8 desc[UR36][R4.64+0x9], R29 ;  /* 0x0000091d0400b986 */ /* 0x000fe2000c101124 */
[C---:B------:R-:W-:Y:S02]  /*6e20*/  ISETP.LT.OR P3, PT, R0.reuse, 0x12, !P1 ;  /* 0x000000120000780c */ /* 0x040fe40004f61670 */
[----:B------:R-:W-:Y:S01]  /*6e30*/  @!P5 IMAD R31, R31, R153, RZ ;  /* 0x000000991f1fd224 */ /* 0x000fe200078e02ff */
[----:B------:R0:W-:Y:S01]  /*6e40*/  @!P2 STG.E.U8 desc[UR36][R6.64+0x8], R3 ;  /* 0x000008030600a986 */ /* 0x0001e2000c101124 */
[----:B------:R-:W-:-:S03]  /*6e50*/  ISETP.LT.OR P2, PT, R0, 0x11, !P0 ;  /* 0x000000110000780c */ /* 0x000fc60004741670 */
[----:B------:R-:W-:Y:S01]  /*6e60*/  @!P5 STG.E.U8 desc[UR36][R6.64+0x9], R31 ;  /* 0x0000091f0600d986 */ /* 0x000fe2000c101124 */
[----:B------:R-:W-:Y:S01]  /*6e70*/  ISETP.LT.OR P5, PT, R0, 0x12, !P0 ;  /* 0x000000120000780c */ /* 0x000fe200047a1670 */
[----:B-1----:R-:W-:-:S04]  /*6e80*/  @!P4 IMAD R9, R32, R153, RZ ;  /* 0x000000992009c224 */ /* 0x002fc800078e02ff */
        /* <DEDUP_REMOVED lines=301> */
[----:B------:R1:W-:Y:S01]  /*8160*/  @!P4 STG.E.U8 desc[UR36][R4.64+0xd8], R11 ;  /* 0x0000d80b0400c986 */ /* 0x0003e2000c101124 */
        /* <DEDUP_REMOVED lines=13> */
[-C--:B-1----:R-:W-:Y:S01]  /*8240*/  @!P2 IMAD R11, R138, R153.reuse, RZ ;  /* 0x000000998a0ba224 */ /* 0x082fe200078e02ff */
[----:B------:R-:W-:Y:S01]  /*8250*/  @!P3 STG.E.U8 desc[UR36][R4.64+0xe1], R137 ;  /* 0x0000e1890400b986 */ /* 0x000fe2000c101124 */
[C---:B------:R-:W-:Y:S02]  /*8260*/  ISETP.LT.OR P3, PT, R0.reuse, 0xea, !P1 ;  /* 0x000000ea0000780c */ /* 0x040fe40004f61670 */
[----:B------:R-:W-:Y:S01]  /*8270*/  @!P5 IMAD R139, R139, R153, RZ ;  /* 0x000000998b8bd224 */ /* 0x000fe200078e02ff */
[----:B------:R1:W-:Y:S01]  /*8280*/  @!P2 STG.E.U8 desc[UR36][R6.64+0xe0], R11 ;  /* 0x0000e00b0600a986 */ /* 0x0003e2000c101124 */
[----:B------:R-:W-:-:S03]  /*8290*/  ISETP.LT.OR P2, PT, R0, 0xe9, !P0 ;  /* 0x000000e90000780c */ /* 0x000fc60004741670 */
[----:B------:R-:W-:Y:S01]  /*82a0*/  @!P5 STG.E.U8 desc[UR36][R6.64+0xe1], R139 ;  /* 0x0000e18b0600d986 */ /* 0x000fe2000c101124 */
[----:B------:R-:W-:Y:S01]  /*82b0*/  ISETP.LT.OR P5, PT, R0, 0xea, !P0 ;  /* 0x000000ea0000780c */ /* 0x000fe200047a1670 */
[----:B0-----:R-:W-:-:S04]  /*82c0*/  @!P4 IMAD R3, R140, R153, RZ ;  /* 0x000000998c03c224 */ /* 0x001fc800078e02ff */
[-C--:B------:R-:W-:Y:S01]  /*82d0*/  @!P3 IMAD R141, R141, R153.reuse, RZ ;  /* 0x000000998d8db224 */ /* 0x080fe200078e02ff */
[----:B------:R0:W-:Y:S01]  /*82e0*/  @!P4 STG.E.U8 desc[UR36][R4.64+0xe8], R3 ;  /* 0x0000e8030400c986 */ /* 0x0001e2000c101124 */
[----:B------:R-:W-:Y:S02]  /*82f0*/  ISETP.LT.OR P4, PT, R0, 0xf2, !P1 ;  /* 0x000000f20000780c */ /* 0x000fe40004f81670 */
[-C--:B--2---:R-:W-:Y:S01]  /*8300*/  @!P2 IMAD R9, R142, R153.reuse, RZ ;  /* 0x000000998e09a224 */ /* 0x084fe200078e02ff */
[----:B------:R-:W-:Y:S01]  /*8310*/  @!P3 STG.E.U8 desc[UR36][R4.64+0xe9], R141 ;  /* 0x0000e98d0400b986 */ /* 0x000fe2000c101124 */
[C---:B------:R-:W-:Y:S02]  /*8320*/  ISETP.LT.OR P3, PT, R0.reuse, 0xf1, !P1 ;  /* 0x000000f10000780c */ /* 0x040fe40004f61670 */
[----:B------:R-:W-:Y:S01]  /*8330*/  @!P5 IMAD R143, R143, R153, RZ ;  /* 0x000000998f8fd224 */ /* 0x000fe200078e02ff */
[----:B------:R-:W-:Y:S01]  /*8340*/  @!P2 STG.E.U8 desc[UR36][R6.64+0xe8], R9 ;  /* 0x0000e8090600a986 */ /* 0x000fe2000c101124 */
[----:B------:R-:W-:-:S03]  /*8350*/  ISETP.LT.OR P2, PT, R0, 0xf1, !P0 ;  /* 0x000000f10000780c */ /* 0x000fc60004741670 */
[----:B------:R-:W-:Y:S01]  /*8360*/  @!P5 STG.E.U8 desc[UR36][R6.64+0xe9], R143 ;  /* 0x0000e98f0600d986 */ /* 0x000fe2000c101124 */
[----:B------:R-:W-:Y:S01]  /*8370*/  ISETP.LT.OR P5, PT, R0, 0xf9, !P0 ;  /* 0x000000f90000780c */ /* 0x000fe200047a1670 */
[----:B------:R-:W-:-:S04]  /*8380*/  @!P4 IMAD R145, R145, R153, RZ ;  /* 0x000000999191c224 */ /* 0x000fc800078e02ff */
[-C--:B-1----:R-:W-:Y:S01]  /*8390*/  @!P3 IMAD R11, R144, R153.reuse, RZ ;  /* 0x00000099900bb224 */ /* 0x082fe200078e02ff */
[----:B------:R-:W-:Y:S01]  /*83a0*/  @!P4 STG.E.U8 desc[UR36][R4.64+0xf1], R145 ;  /* 0x0000f1910400c986 */ /* 0x000fe2000c101124 */
[C---:B------:R-:W-:Y:S02]  /*83b0*/  ISETP.LT.OR P4, PT, R0.reuse, 0xf2, !P0 ;  /* 0x000000f20000780c */ /* 0x040fe40004781670 */
[C---:B------:R-:W-:Y:S01]  /*83c0*/  ISETP.LT.OR P0, PT, R0.reuse, 0xfa, !P0 ;  /* 0x000000fa0000780c */ /* 0x040fe20004701670 */
[----:B------:R1:W-:Y:S01]  /*83d0*/  @!P3 STG.E.U8 desc[UR36][R4.64+0xf0], R11 ;  /* 0x0000f00b0400b986 */ /* 0x0003e2000c101124 */
[----:B------:R-:W-:Y:S01]  /*83e0*/  ISETP.LT.OR P3, PT, R0, 0xf9, !P1 ;  /* 0x000000f90000780c */ /* 0x000fe20004f61670 */
[----:B0-----:R-:W-:Y:S01]  /*83f0*/  @!P2 IMAD R3, R146, R153, RZ ;  /* 0x000000999203a224 */ /* 0x001fe200078e02ff */
[----:B------:R-:W-:-:S04]  /*8400*/  ISETP.LT.OR P1, PT, R0, 0xfa, !P1 ;  /* 0x000000fa0000780c */ /* 0x000fc80004f21670 */
[----:B------:R0:W-:Y:S03]  /*8410*/  @!P2 STG.E.U8 desc[UR36][R6.64+0xf0], R3 ;  /* 0x0000f0030600a986 */ /* 0x0001e6000c101124 */
[-C--:B------:R-:W-:Y:S02]  /*8420*/  @!P4 IMAD R147, R147, R153.reuse, RZ ;  /* 0x000000999393c224 */ /* 0x080fe400078e02ff */
[-C--:B-1----:R-:W-:Y:S02]  /*8430*/  @!P5 IMAD R11, R150, R153.reuse, RZ ;  /* 0x00000099960bd224 */ /* 0x082fe400078e02ff */
[-C--:B------:R-:W-:Y:S01]  /*8440*/  @!P3 IMAD R9, R148, R153.reuse, RZ ;  /* 0x000000999409b224 */ /* 0x080fe200078e02ff */
[----:B------:R0:W-:Y:S01]  /*8450*/  @!P4 STG.E.U8 desc[UR36][R6.64+0xf1], R147 ;  /* 0x0000f1930600c986 */ /* 0x0001e2000c101124 */
[-C--:B------:R-:W-:Y:S02]  /*8460*/  @!P1 IMAD R149, R149, R153.reuse, RZ ;  /* 0x0000009995959224 */ /* 0x080fe400078e02ff */
[----:B------:R-:W-:Y:S01]  /*8470*/  @!P0 IMAD R151, R151, R153, RZ ;  /* 0x0000009997978224 */ /* 0x000fe200078e02ff */
[----:B------:R0:W-:Y:S04]  /*8480*/  @!P3 STG.E.U8 desc[UR36][R4.64+0xf8], R9 ;  /* 0x0000f8090400b986 */ /* 0x0001e8000c101124 */
[----:B------:R0:W-:Y:S04]  /*8490*/  @!P1 STG.E.U8 desc[UR36][R4.64+0xf9], R149 ;  /* 0x0000f99504009986 */ /* 0x0001e8000c101124 */
[----:B------:R0:W-:Y:S04]  /*84a0*/  @!P5 STG.E.U8 desc[UR36][R6.64+0xf8], R11 ;  /* 0x0000f80b0600d986 */ /* 0x0001e8000c101124 */
[----:B------:R0:W-:Y:S02]  /*84b0*/  @!P0 STG.E.U8 desc[UR36][R6.64+0xf9], R151 ;  /* 0x0000f99706008986 */ /* 0x0001e4000c101124 */
.L_x_295:
[----:B------:R-:W-:Y:S05]  /*84c0*/  BSYNC B0 ;  /* 0x0000000000007941 */ /* 0x000fea0003800000 */
.L_x_37:
[----:B0-----:R-:W2:Y:S01]  /*84d0*/  LDL.64 R2, [R1] ;  /* 0x0000000001027983 */ /* 0x001ea20000100a00 */
[----:B------:R-:W-:Y:S01]  /*84e0*/  ULDC.64 UR4, c[0x0][0x650] ;  /* 0x0001940000047ab9 */ /* 0x000fe20000000a00 */
[----:B------:R0:W-:Y:S01]  /*84f0*/  SYNCS.ARRIVE.TRANS64.A1T0 RZ, [R162+UR45], RZ ;  /* 0x000000ffa2ff79a7 */ /* 0x0001e2000810002d */
[----:B------:R-:W-:Y:S01]  /*8500*/  PRMT R0, RZ, 0x7610, R0 ;  /* 0x00007610ff007816 */ /* 0x000fe20000000000 */
[----:B------:R-:W-:Y:S02]  /*8510*/  IMAD.MOV.U32 R19, RZ, RZ, -0x1 ;  /* 0xffffffffff137424 */ /* 0x000fe400078e00ff */
[----:B------:R-:W-:Y:S01]  /*8520*/  IMAD.MOV.U32 R22, RZ, RZ, -0x1 ;  /* 0xffffffffff167424 */ /* 0x000fe200078e00ff */
[----:B--2---:R-:W-:-:S04]  /*8530*/  LEA R18, P0, R2, R18, 0x1 ;  /* 0x0000001202127211 */ /* 0x004fc800078008ff */
[----:B------:R-:W-:Y:S01]  /*8540*/  LEA.HI.X R17, R2, R17, R23, 0x1, P0 ;  /* 0x0000001102117211 */ /* 0x000fe200000f0c17 */
[----:B------:R-:W-:Y:S01]  /*8550*/  IMAD.MOV.U32 R2, RZ, RZ, -0x1 ;  /* 0xffffffffff027424 */ /* 0x000fe200078e00ff */
[----:B------:R-:W-:-:S04]  /*8560*/  ISETP.GE.U32.AND P0, PT, R18, UR4, PT ;  /* 0x0000000412007c0c */ /* 0x000fc8000bf06070 */
[----:B------:R-:W-:-:S13]  /*8570*/  ISETP.GE.U32.AND.EX P0, PT, R17, UR5, PT, P0 ;  /* 0x0000000511007c0c */ /* 0x000fda000bf06100 */
[----:B0-----:R-:W-:Y:S05]  /*8580*/  @P0 BRA `(.L_x_296) ;  /* 0x0000000400700947 */ /* 0x001fea0003800000 */
[----:B------:R-:W0:Y:S01]  /*8590*/  S2R R10, SR_CTAID.X ;  /* 0x00000000000a7919 */ /* 0x000e220000002500 */
[----:B------:R-:W2:Y:S01]  /*85a0*/  LDC.64 R8, c[0x0][0x628] ;  /* 0x00018a00ff087b82 */ /* 0x000ea20000000a00 */
[----:B------:R-:W-:Y:S01]  /*85b0*/  ULDC UR4, c[0x0][0x150] ;  /* 0x0000540000047ab9 */ /* 0x000fe20000000800 */
[----:B---3--:R-:W-:Y:S01]  /*85c0*/  IMAD.MOV.U32 R6, RZ, RZ, R18 ;  /* 0x000000ffff067224 */ /* 0x008fe200078e0012 */
[----:B------:R-:W3:Y:S01]  /*85d0*/  S2R R20, SR_CTAID.Y ;  /* 0x0000000000147919 */ /* 0x000ee20000002600 */
[----:B------:R-:W-:-:S04]  /*85e0*/  IMAD.MOV.U32 R7, RZ, RZ, R17 ;  /* 0x000000ffff077224 */ /* 0x000fc800078e0011 */
[----:B------:R-:W1:Y:S08]  /*85f0*/  LDC R15, c[0x0][0x144] ;  /* 0x00005100ff0f7b82 */ /* 0x000e700000000800 */
[----:B------:R-:W1:Y:S08]  /*8600*/  LDC R0, c[0x0][0x630] ;  /* 0x00018c00ff007b82 */ /* 0x000e700000000800 */
[----:B------:R-:W1:Y:S01]  /*8610*/  LDC.64 R12, c[0x0][0x620] ;  /* 0x00018800ff0c7b82 */ /* 0x000e620000000a00 */
[----:B--2---:R-:W-:-:S04]  /*8620*/  ISETP.NE.U32.AND P0, PT, R8, RZ, PT ;  /* 0x000000ff0800720c */ /* 0x004fc80003f05070 */
[----:B------:R-:W-:Y:S02]  /*8630*/  ISETP.NE.AND.EX P0, PT, R9, RZ, PT, P0 ;  /* 0x000000ff0900720c */ /* 0x000fe40003f05300 */
[----:B0-----:R-:W-:-:S05]  /*8640*/  I2FP.F32.U32 R2, R10 ;  /* 0x0000000a00027245 */ /* 0x001fca0000201000 */
[----:B------:R-:W-:-:S04]  /*8650*/  FMUL R2, R2, UR4 ;  /* 0x0000000402027c20 */ /* 0x000fc80008400000 */
[----:B------:R0:W2:Y:S02]  /*8660*/  F2I.U32.TRUNC.NTZ R14, R2 ;  /* 0x00000002000e7305 */ /* 0x0000a4000020f000 */
[----:B---3--:R-:W-:Y:S05]  /*8670*/  @!P0 BRA `(.L_x_297) ;  /* 0x0000000000288947 */ /* 0x008fea0003800000 */
[----:B------:R-:W3:Y:S02]  /*8680*/  LDC R3, c[0x0][0x634] ;  /* 0x00018d00ff037b82 */ /* 0x000ee40000000800 */
[----:B---3--:R-:W-:-:S05]  /*8690*/  IADD3 R7, P0, R18, R3, RZ ;  /* 0x0000000312077210 */ /* 0x008fca0007f1e0ff */
[----:B-1----:R-:W-:-:S04]  /*86a0*/  IMAD.X R11, RZ, RZ, R17, P0 ;  /* 0x000000ffff0b7224 */ /* 0x002fc800000e0611 */
[----:B0-----:R-:W-:-:S04]  /*86b0*/  IMAD.WIDE.U32 R2, R11, R8, RZ ;  /* 0x000000080b027225 */ /* 0x001fc800078e00ff */
[----:B----4-:R-:W-:-:S04]  /*86c0*/  IMAD.WIDE.U32 R4, P0, R7, R9, R2 ;  /* 0x0000000907047225 */ /* 0x010fc80007800002 */
[----:B------:R-:W-:-:S04]  /*86d0*/  IMAD.WIDE.U32 R2, R7, R8, RZ ;  /* 0x0000000807027225 */ /* 0x000fc800078e00ff */
[----:B------:R-:W-:Y:S01]  /*86e0*/  IMAD.X R7, RZ, RZ, RZ, P0 ;  /* 0x000000ffff077224 */ /* 0x000fe200000e06ff */
[----:B------:R-:W-:Y:S01]  /*86f0*/  IADD3 RZ, P0, R3, R4, RZ ;  /* 0x0000000403ff7210 */ /* 0x000fe20007f1e0ff */
[----:B------:R-:W-:-:S04]  /*8700*/  IMAD.MOV.U32 R6, RZ, RZ, R5 ;  /* 0x000000ffff067224 */ /* 0x000fc800078e0005 */
[----:B------:R-:W-:-:S08]  /*8710*/  IMAD.WIDE.U32.X R6, R11, R9, R6, P0 ;  /* 0x000000090b067225 */ /* 0x000fd000000e0406 */
.L_x_297:
[----:B------:R-:W3:Y:S01]  /*8720*/  LDC.64 R26, c[0x0][0x640] ;  /* 0x00019000ff1a7b82 */ /* 0x000ee20000000a00 */
[-C--:B-1----:R-:W-:Y:S01]  /*8730*/  SHF.R.U64 R11, R6, R0.reuse, R7 ;  /* 0x00000000060b7219 */ /* 0x082fe20000001207 */
[----:B------:R-:W-:Y:S01]  /*8740*/  IMAD.MOV.U32 R19, RZ, RZ, R17 ;  /* 0x000000ffff137224 */ /* 0x000fe200078e0011 */
[----:B------:R-:W-:Y:S01]  /*8750*/  SHF.R.U32.HI R0, RZ, R0, R7 ;  /* 0x00000000ff007219 */ /* 0x000fe20000011607 */
[----:B--2---:R-:W-:Y:S01]  /*8760*/  IMAD.MOV R14, RZ, RZ, -R14 ;  /* 0x000000ffff0e7224 */ /* 0x004fe200078e0a0e */
[----:B----4-:R-:W-:Y:S01]  /*8770*/  IADD3 R5, P0, RZ, -R11, RZ ;  /* 0x8000000bff057210 */ /* 0x010fe20007f1e0ff */
[----:B------:R-:W-:Y:S01]  /*8780*/  ULDC UR4, c[0x0][0x154] ;  /* 0x0000550000047ab9 */ /* 0x000fe20000000800 */
[----:B------:R-:W-:Y:S01]  /*8790*/  IMAD.MOV.U32 R7, RZ, RZ, 0x1 ;  /* 0x00000001ff077424 */ /* 0x000fe200078e00ff */
[----:B------:R-:W1:Y:S01]  /*87a0*/  LDC R4, c[0x0][0x618] ;  /* 0x00018600ff047b82 */ /* 0x000e620000000800 */
[----:B------:R-:W-:Y:S02]  /*87b0*/  IMAD R22, R15, R14, R10 ;  /* 0x0000000e0f167224 */ /* 0x000fe400078e020a */
[----:B------:R-:W-:-:S04]  /*87c0*/  IMAD.X R3, RZ, RZ, ~R0, P0 ;  /* 0x000000ffff037224 */ /* 0x000fc800000e0e00 */
[-C--:B------:R-:W-:Y:S01]  /*87d0*/  IMAD R0, R3, R12.reuse, RZ ;  /* 0x0000000c03007224 */ /* 0x080fe200078e02ff */
[----:B------:R-:W2:Y:S01]  /*87e0*/  LDC R6, c[0x0][0x608] ;  /* 0x00018200ff067b82 */ /* 0x000ea20000000800 */
[----:B0-----:R-:W-:-:S04]  /*87f0*/  IMAD.WIDE.U32 R2, R5, R12, R18 ;  /* 0x0000000c05027225 */ /* 0x001fc800078e0012 */
[----:B------:R-:W-:Y:S01]  /*8800*/  IMAD R5, R5, R13, R0 ;  /* 0x0000000d05057224 */ /* 0x000fe200078e0200 */
[----:B------:R-:W-:Y:S02]  /*8810*/  I2FP.F32.U32 R0, R20 ;  /* 0x0000001400007245 */ /* 0x000fe40000201000 */
[----:B------:R-:W0:Y:S01]  /*8820*/  LDC R24, c[0x0][0x658] ;  /* 0x00019600ff187b82 */ /* 0x000e220000000800 */
[----:B------:R-:W-:Y:S01]  /*8830*/  IMAD.IADD R3, R3, 0x1, R5 ;  /* 0x0000000103037824 */ /* 0x000fe200078e0205 */
[----:B---3--:R-:W-:Y:S01]  /*8840*/  ISETP.NE.U32.AND P0, PT, R26, RZ, PT ;  /* 0x000000ff1a00720c */ /* 0x008fe20003f05070 */
[----:B------:R-:W-:Y:S01]  /*8850*/  FMUL R0, R0, UR4 ;  /* 0x0000000400007c20 */ /* 0x000fe20008400000 */
[----:B------:R-:W-:Y:S02]  /*8860*/  IMAD.MOV.U32 R5, RZ, RZ, -0x1 ;  /* 0xffffffffff057424 */ /* 0x000fe400078e00ff */
[----:B------:R-:W-:Y:S01]  /*8870*/  ISETP.NE.AND.EX P0, PT, R27, RZ, PT, P0 ;  /* 0x000000ff1b00720c */ /* 0x000fe20003f05300 */
[----:B------:R3:W4:Y:S01]  /*8880*/  F2I.U32.TRUNC.NTZ R12, R0 ;  /* 0x00000000000c7305 */ /* 0x000722000020f000 */
[----:B------:R-:W3:Y:S01]  /*8890*/  LDC R15, c[0x0][0x148] ;  /* 0x00005200ff0f7b82 */ /* 0x000ee20000000800 */
[----:B-1----:R-:W-:-:S02]  /*88a0*/  SHF.R.U64 R10, R2, R4, R3 ;  /* 0x00000004020a7219 */ /* 0x002fc40000001203 */
[----:B------:R-:W-:-:S05]  /*88b0*/  SHF.R.U32.HI R3, RZ, R4, R3 ;  /* 0x00000004ff037219 */ /* 0x000fca0000011603 */
[----:B------:R-:W1:Y:S01]  /*88c0*/  LDC R14, c[0x0][0x600] ;  /* 0x00018000ff0e7b82 */ /* 0x000e620000000800 */
[-CC-:B--2---:R-:W-:Y:S02]  /*88d0*/  SHF.R.U64 R8, R10, R6.reuse, R3.reuse ;  /* 0x000000060a087219 */ /* 0x184fe40000001203 */
[----:B------:R-:W-:-:S05]  /*88e0*/  SHF.R.U32.HI R3, RZ, R6, R3 ;  /* 0x00000006ff037219 */ /* 0x000fca0000011603 */
[----:B------:R-:W2:Y:S01]  /*88f0*/  LDC R21, c[0x0][0x648] ;  /* 0x00019200ff157b82 */ /* 0x000ea20000000800 */
[-CC-:B0-----:R-:W-:Y:S02]  /*8900*/  SHF.R.U64 R13, R8, R24.reuse, R3.reuse ;  /* 0x00000018080d7219 */ /* 0x181fe40000001203 */
[-C--:B------:R-:W-:Y:S02]  /*8910*/  SHF.L.U32 R5, R5, R24.reuse, RZ ;  /* 0x0000001805057219 */ /* 0x080fe400000006ff */
[-C--:B------:R-:W-:Y:S01]  /*8920*/  SHF.R.U32.HI R3, RZ, R24.reuse, R3 ;  /* 0x00000018ff037219 */ /* 0x080fe20000011603 */
[----:B------:R-:W-:Y:S01]  /*8930*/  IMAD.MOV.U32 R2, RZ, RZ, R13 ;  /* 0x000000ffff027224 */ /* 0x000fe200078e000d */
[----:B------:R-:W-:Y:S01]  /*8940*/  SHF.L.U32 R24, R7, R24, RZ ;  /* 0x0000001807187219 */ /* 0x000fe200000006ff */
[----:B------:R-:W0:Y:S01]  /*8950*/  LDC R25, c[0x0][0x638] ;  /* 0x00018e00ff197b82 */ /* 0x000e220000000800 */
[----:B------:R-:W-:-:S07]  /*8960*/  LOP3.LUT R19, RZ, R5, RZ, 0x33, !PT ;  /* 0x00000005ff137212 */ /* 0x000fce00078e33ff */
[----:B------:R-:W0:Y:S01]  /*8970*/  LDC R28, c[0x0][0x610] ;  /* 0x00018400ff1c7b82 */ /* 0x000e220000000800 */
[----:B----4-:R-:W-:Y:S05]  /*8980*/  @!P0 BRA `(.L_x_298) ;  /* 0x0000000000288947 */ /* 0x010fea0003800000 */
[----:B---3--:R-:W3:Y:S02]  /*8990*/  LDC R0, c[0x0][0x64c] ;  /* 0x00019300ff007b82 */ /* 0x008ee40000000800 */
[----:B---3--:R-:W-:-:S05]  /*89a0*/  IADD3 R7, P0, R13, R0, RZ ;  /* 0x000000000d077210 */ /* 0x008fca0007f1e0ff */
        /* <DEDUP_REMOVED lines=8> */
.L_x_298:
[----:B------:R-:W4:Y:S01]  /*8a30*/  LDC R4, c[0x0][0x65c] ;  /* 0x00019700ff047b82 */ /* 0x000f220000000800 */
[----:B--23--:R-:W-:Y:S01]  /*8a40*/  SHF.R.U64 R0, R2, R21, R3 ;  /* 0x0000001502007219 */ /* 0x00cfe20000001203 */
[----:B-1----:R-:W-:Y:S01]  /*8a50*/  VIADD R3, R14, 0xffffffff ;  /* 0xffffffff0e037836 */ /* 0x002fe20000000000 */
[----:B------:R-:W-:Y:S01]  /*8a60*/  LOP3.LUT R19, R8, R19, RZ, 0xc0, !PT ;  /* 0x0000001308137212 */ /* 0x000fe200078ec0ff */
[----:B------:R-:W-:Y:S02]  /*8a70*/  IMAD.MOV R12, RZ, RZ, -R12 ;  /* 0x000000ffff0c7224 */ /* 0x000fe400078e0a0c */
[----:B------:R-:W-:Y:S01]  /*8a80*/  IMAD.MOV R2, RZ, RZ, -R0 ;  /* 0x000000ffff027224 */ /* 0x000fe200078e0a00 */
[----:B------:R-:W-:Y:S01]  /*8a90*/  LOP3.LUT R3, R10, R3, RZ, 0xc0, !PT ;  /* 0x000000030a037212 */ /* 0x000fe200078ec0ff */
[----:B------:R-:W-:Y:S02]  /*8aa0*/  IMAD R19, R24, R0, R19 ;  /* 0x0000000018137224 */ /* 0x000fe400078e0213 */
[----:B0-----:R-:W-:-:S04]  /*8ab0*/  IMAD R0, R2, R25, R13 ;  /* 0x0000001902007224 */ /* 0x001fc800078e020d */
[----:B------:R-:W-:Y:S01]  /*8ac0*/  IMAD R2, R0, R14, R3 ;  /* 0x0000000e00027224 */ /* 0x000fe200078e0203 */
[----:B----4-:R-:W-:Y:S01]  /*8ad0*/  ISETP.NE.AND P0, PT, R4, 0x1, PT ;  /* 0x000000010400780c */ /* 0x010fe20003f05270 */
[----:B------:R-:W-:-:S05]  /*8ae0*/  IMAD.MOV.U32 R4, RZ, RZ, 0x1 ;  /* 0x00000001ff047424 */ /* 0x000fca00078e00ff */
[----:B------:R-:W-:-:S07]  /*8af0*/  PRMT R0, R4, 0x7610, R0 ;  /* 0x0000761004007816 */ /* 0x000fce0000000000 */
[----:B------:R-:W-:-:S04]  /*8b00*/  @P0 IMAD R22, R15, R12, R20 ;  /* 0x0000000c0f160224 */ /* 0x000fc800078e0214 */
[----:B------:R-:W-:-:S05]  /*8b10*/  IMAD R19, R19, R28, R22 ;  /* 0x0000001c13137224 */ /* 0x000fca00078e0216 */
[----:B------:R-:W-:Y:S02]  /*8b20*/  SEL R22, R2, R19, !P0 ;  /* 0x0000001302167207 */ /* 0x000fe40004000000 */
[----:B------:R-:W-:Y:S01]  /*8b30*/  SEL R19, R19, R2, !P0 ;  /* 0x0000000213137207 */ /* 0x000fe20004000000 */
[----:B------:R-:W-:-:S07]  /*8b40*/  IMAD.MOV.U32 R2, RZ, RZ, R11 ;  /* 0x000000ffff027224 */ /* 0x000fce00078e000b */
.L_x_296:
[----:B------:R-:W-:Y:S02]  /*8b50*/  LOP3.LUT P0, RZ, R0, 0xff, RZ, 0xc0, !PT ;  /* 0x000000ff00ff7812 */ /* 0x000fe4000780c0ff */
[----:B------:R-:W-:-:S11]  /*8b60*/  LOP3.LUT R165, R165, 0x1, RZ, 0x3c, !PT ;  /* 0x00000001a5a57812 */ /* 0x000fd600078e3cff */
[----:B------:R-:W-:Y:S05]  /*8b70*/  @P0 BRA `(.L_x_299) ;  /* 0xffffff8c000c0947 */ /* 0x000fea000383ffff */
[----:B------:R-:W-:Y:S05]  /*8b80*/  EXIT ;  /* 0x000000000000794d */ /* 0x000fea0003800000 */
.L_x_18:
[----:B------:R-:W-:-:S08]  /*8b90*/  ISETP.NE.AND P0, PT, R5, RZ, PT ;  /* 0x000000ff0500720c */ /* 0x000fd00003f05270 */
[----:B0-----:R-:W0:-:S00]  /*8ba0*/  USETMAXREG.DEALLOC.CTAPOOL 0x28 ;  /* 0x00000028000079c8 */ /* 0x001e0000080e0500 */
[----:B------:R-:W-:Y:S05]  /*8bb0*/  @P0 EXIT ;  /* 0x000000000000094d */ /* 0x000fea0003800000 */
[----:B0-----:R-:W-:Y:S01]  /*8bc0*/  LOP3.LUT P0, RZ, R8, 0xff, RZ, 0xc0, !PT ;  /* 0x000000ff08ff7812 */ /* 0x001fe2000780c0ff */
[----:B------:R-:W-:Y:S02]  /*8bd0*/  IMAD.MOV.U32 R0, RZ, RZ, 0x1 ;  /* 0x00000001ff007424 */ /* 0x000fe400078e00ff */
[----:B------:R-:W-:-:S10]  /*8be0*/  IMAD.MOV.U32 R7, RZ, RZ, RZ ;  /* 0x000000ffff077224 */ /* 0x000fd400078e00ff */
[----:B------:R-:W-:Y:S05]  /*8bf0*/  @!P0 BRA `(.L_x_300) ;  /* 0x0000000c00888947 */ /* 0x000fea0003800000 */
[----:B------:R-:W0:Y:S01]  /*8c00*/  S2UR UR9, SR_CgaCtaId ;  /* 0x00000000000979c3 */ /* 0x000e220000008800 */
[----:B------:R-:W-:Y:S01]  /*8c10*/  ULDC UR5, c[0x0][0x658] ;  /* 0x0001960000057ab9 */ /* 0x000fe20000000800 */
[----:B------:R-:W-:Y:S01]  /*8c20*/  UMOV UR10, 0xffffffff ;  /* 0xffffffff000a7882 */ /* 0x000fe20000000000 */
[----:B------:R-:W-:Y:S01]  /*8c30*/  UMOV UR14, 0x1 ;  /* 0x00000001000e7882 */ /* 0x000fe20000000000 */
[----:B------:R-:W-:Y:S01]  /*8c40*/  USHF.L.U32 UR10, UR10, UR5, URZ ;  /* 0x000000050a0a7299 */ /* 0x000fe2000800063f */
[----:B------:R-:W-:Y:S01]  /*8c50*/  LOP3.LUT P0, RZ, R4, 0x1f, RZ, 0xc0, !PT ;  /* 0x0000001f04ff7812 */ /* 0x000fe2000780c0ff */
[----:B------:R-:W-:Y:S01]  /*8c60*/  BSSY B0, `(.L_x_300) ;  /* 0x00000db000007945 */ /* 0x000fe20003800000 */
[C---:B------:R-:W-:Y:S01]  /*8c70*/  ISETP.NE.AND P2, PT, R3.reuse, RZ, PT ;  /* 0x000000ff0300720c */ /* 0x040fe20003f45270 */
[----:B------:R-:W-:Y:S01]  /*8c80*/  IMAD.MOV.U32 R8, RZ, RZ, 0x1 ;  /* 0x00000001ff087424 */ /* 0x000fe200078e00ff */
[----:B------:R-:W-:Y:S01]  /*8c90*/  ISETP.NE.OR P0, PT, R3, RZ, !P0 ;  /* 0x000000ff0300720c */ /* 0x000fe20004705670 */
[----:B------:R-:W-:Y:S01]  /*8ca0*/  IMAD.MOV.U32 R0, RZ, RZ, 0x1 ;  /* 0x00000001ff007424 */ /* 0x000fe200078e00ff */
[----:B------:R-:W-:Y:S01]  /*8cb0*/  LOP3.LUT R6, R16, 0x2, RZ, 0xfc, !PT ;  /* 0x0000000210067812 */ /* 0x000fe200078efcff */
[----:B------:R-:W-:Y:S01]  /*8cc0*/  IMAD.MOV.U32 R7, RZ, RZ, RZ ;  /* 0x000000ffff077224 */ /* 0x000fe200078e00ff */
[----:B------:R-:W-:Y:S01]  /*8cd0*/  ULDC UR4, c[0x0][0x600] ;  /* 0x0001800000047ab9 */ /* 0x000fe20000000800 */
[----:B------:R-:W-:Y:S01]  /*8ce0*/  UMOV UR19, 0x1111 ;  /* 0x0000111100137882 */ /* 0x000fe20000000000 */
[----:B------:R-:W-:-:S02]  /*8cf0*/  UIADD3 UR25, UR40, 0x1, URZ ;  /* 0x0000000128197890 */ /* 0x000fc4000fffe03f */
[----:B------:R-:W-:Y:S02]  /*8d00*/  UIADD3 UR4, UR4, -0x1, URZ ;  /* 0xffffffff04047890 */ /* 0x000fe4000fffe03f */
[----:B------:R-:W-:Y:S01]  /*8d10*/  USHF.L.U32 UR5, UR14, UR5, URZ ;  /* 0x000000050e057299 */ /* 0x000fe2000800063f */
[----:B------:R-:W-:Y:S01]  /*8d20*/  ULDC.64 UR26, c[0x0][0x198] ;  /* 0x00006600001a7ab9 */ /* 0x000fe20000000a00 */
[----:B0-----:R-:W-:Y:S02]  /*8d30*/  USHF.R.U32.HI UR24, URZ, 0x2, UR9 ;  /* 0x000000023f187899 */ /* 0x001fe40008011609 */
[----:B------:R-:W-:Y:S02]  /*8d40*/  ULOP3.LUT UR8, UR9, 0x3, URZ, 0xc0, !UPT ;  /* 0x0000000309087892 */ /* 0x000fe4000f8ec03f */
[----:B------:R-:W-:Y:S02]  /*8d50*/  USHF.L.U32 UR6, UR9, 0x6, URZ ;  /* 0x0000000609067899 */ /* 0x000fe4000800063f */
[----:B------:R-:W-:-:S02]  /*8d60*/  USHF.L.U32 UR7, UR9, 0xc, URZ ;  /* 0x0000000c09077899 */ /* 0x000fc4000800063f */
[----:B------:R-:W-:Y:S02]  /*8d70*/  ULOP3.LUT UR9, UR9, 0xfffffffc, URZ, 0xc0, !UPT ;  /* 0xfffffffc09097892 */ /* 0x000fe4000f8ec03f */
[----:B------:R-:W-:Y:S02]  /*8d80*/  UISETP.GT.U32.AND UP0, UPT, UR8, 0xffff, UPT ;  /* 0x0000ffff0800788c */ /* 0x000fe4000bf04070 */
[----:B------:R-:W-:Y:S02]  /*8d90*/  ULOP3.LUT UR11, UR9, 0x1, URZ, 0xfc, !UPT ;  /* 0x00000001090b7892 */ /* 0x000fe4000f8efc3f */
[----:B------:R-:W-:Y:S02]  /*8da0*/  ULOP3.LUT UR12, UR9, 0x2, URZ, 0xfc, !UPT ;  /* 0x00000002090c7892 */ /* 0x000fe4000f8efc3f */
[----:B------:R-:W-:Y:S02]  /*8db0*/  ULOP3.LUT UR13, UR7, 0x3000, URZ, 0xc0, !UPT ;  /* 0x00003000070d7892 */ /* 0x000fe4000f8ec03f */
[----:B------:R-:W-:-:S02]  /*8dc0*/  ULOP3.LUT UR7, URZ, UR10, URZ, 0x33, !UPT ;  /* 0x0000000a3f077292 */ /* 0x000fc4000f8e333f */
[----:B------:R-:W-:Y:S02]  /*8dd0*/  USHF.L.U32 UR10, UR14, UR9, URZ ;  /* 0x000000090e0a7299 */ /* 0x000fe4000800063f */
[----:B------:R-:W-:Y:S02]  /*8de0*/  ULOP3.LUT UR9, UR9, 0x3, URZ, 0xfc, !UPT ;  /* 0x0000000309097892 */ /* 0x000fe4000f8efc3f */
[----:B------:R-:W-:Y:S02]  /*8df0*/  USHF.L.U32 UR11, UR14, UR11, URZ ;  /* 0x0000000b0e0b7299 */ /* 0x000fe4000800063f */
[----:B------:R-:W-:Y:S02]  /*8e00*/  USHF.L.U32 UR12, UR14, UR12, URZ ;  /* 0x0000000c0e0c7299 */ /* 0x000fe4000800063f */
[----:B------:R-:W-:Y:S02]  /*8e10*/  USEL UR8, UR8, 0xffff, !UP0 ;  /* 0x0000ffff08087887 */ /* 0x000fe4000c000000 */
[----:B------:R-:W-:-:S02]  /*8e20*/  USHF.L.U32 UR9, UR14, UR9, URZ ;  /* 0x000000090e097299 */ /* 0x000fc4000800063f */
[----:B------:R-:W-:Y:S02]  /*8e30*/  ULOP3.LUT UR10, UR12, UR10, UR11, 0xfe, !UPT ;  /* 0x0000000a0c0a7292 */ /* 0x000fe4000f8efe0b */
[----:B------:R-:W-:Y:S02]  /*8e40*/  ULOP3.LUT UR8, UR8, 0xffff, URZ, 0xc0, !UPT ;  /* 0x0000ffff08087892 */ /* 0x000fe4000f8ec03f */
[----:B------:R-:W-:Y:S02]  /*8e50*/  ULEA UR28, UR24, 0x180, 0xa ;  /* 0x00000180181c7891 */ /* 0x000fe4000f8e503f */
[----:B------:R-:W-:Y:S02]  /*8e60*/  ULOP3.LUT UR6, UR6, 0xc0, URZ, 0xc0, !UPT ;  /* 0x000000c006067892 */ /* 0x000fe4000f8ec03f */
[----:B------:R-:W-:Y:S02]  /*8e70*/  UIADD3 UR13, UR13, 0xb180, URZ ;  /* 0x0000b1800d0d7890 */ /* 0x000fe4000fffe03f */
[----:B------:R-:W-:-:S02]  /*8e80*/  ULOP3.LUT UR18, UR10, UR9, URZ, 0xfc, !UPT ;  /* 0x000000090a127292 */ /* 0x000fc4000f8efc3f */
[----:B------:R-:W-:-:S12]  /*8e90*/  USHF.L.U32 UR19, UR19, UR8, URZ ;  /* 0x0000000813137299 */ /* 0x000fd8000800063f */
.L_x_312:
[----:B------:R-:W-:-:S03]  /*8ea0*/  UMOV UR8, 0xffffffff ;  /* 0xffffffff00087882 */ /* 0x000fc60000000000 */
[----:B------:R-:W-:Y:S05]  /*8eb0*/  BRA.DIV UR8, `(.L_x_301) ;  /* 0x0000001208e87947 */ /* 0x000fea000b800000 */
[----:B------:R-:W-:-:S13]  /*8ec0*/  ELECT P6, URZ, PT ;  /* 0x00000000003f782f */ /* 0x000fda00038c0000 */
.L_x_332:
[----:B------:R-:W0:Y:S01]  /*8ed0*/  LDC R3, c[0x0][0x28c] ;  /* 0x0000a300ff037b82 */ /* 0x000e220000000800 */
[----:B------:R-:W-:Y:S01]  /*8ee0*/  BSSY B1, `(.L_x_302) ;  /* 0x000003a000017945 */ /* 0x000fe20003800000 */
[----:B0-----:R-:W-:-:S13]  /*8ef0*/  ISETP.LT.OR P6, PT, R3, 0x1, !P6 ;  /* 0x000000010300780c */ /* 0x001fda00077c1670 */
[----:B------:R-:W-:Y:S05]  /*8f00*/  @P6 BRA `(.L_x_303) ;  /* 0x0000000000dc6947 */ /* 0x000fea0003800000 */
[----:B------:R-:W-:Y:S01]  /*8f10*/  LEA R19, R19, UR24, 0x2 ;  /* 0x0000001813137c11 */ /* 0x000fe2000f8e10ff */
[----:B------:R-:W-:Y:S01]  /*8f20*/  IMAD.MOV.U32 R12, RZ, RZ, RZ ;  /* 0x000000ffff0c7224 */ /* 0x000fe200078e00ff */
[----:B------:R-:W-:Y:S01]  /*8f30*/  LEA R22, R22, UR6, 0x8 ;  /* 0x0000000616167c11 */ /* 0x000fe2000f8e40ff */
[----:B------:R-:W-:Y:S02]  /*8f40*/  IMAD.U32 R13, RZ, RZ, UR25 ;  /* 0x00000019ff0d7e24 */ /* 0x000fe4000f8e00ff */
[----:B------:R-:W-:Y:S02]  /*8f50*/  IMAD.MOV.U32 R3, RZ, RZ, R0 ;  /* 0x000000ffff037224 */ /* 0x000fe400078e0000 */
[----:B------:R-:W-:Y:S02]  /*8f60*/  IMAD.MOV.U32 R4, RZ, RZ, R7 ;  /* 0x000000ffff047224 */ /* 0x000fe400078e0007 */
[----:B------:R-:W-:-:S07]  /*8f70*/  IMAD.SHL.U32 R19, R19, 0x10, RZ ;  /* 0x0000001013137824 */ /* 0x000fce00078e00ff */
.L_x_307:
[----:B------:R-:W0:Y:S01]  /*8f80*/  S2R R10, SR_CgaCtaId ;  /* 0x00000000000a7919 */ /* 0x000e220000008800 */
[----:B------:R-:W-:Y:S01]  /*8f90*/  MOV R5, 0x400 ;  /* 0x0000040000057802 */ /* 0x000fe20000000f00 */
[----:B------:R-:W1:Y:S03]  /*8fa0*/  @!P2 LDC R9, c[0x0][0x500] ;  /* 0x00014000ff09ab82 */ /* 0x000e660000000800 */
[----:B0-----:R-:W-:Y:S02]  /*8fb0*/  LEA R11, R10, R5, 0x18 ;  /* 0x000000050a0b7211 */ /* 0x001fe400078ec0ff */
[----:B------:R-:W-:-:S03]  /*8fc0*/  SHF.L.U32 R5, R3, 0x1f, RZ ;  /* 0x0000001f03057819 */ /* 0x000fc600000006ff */
[----:B------:R-:W-:-:S04]  /*8fd0*/  IMAD R10, R4, 0x8, R11 ;  /* 0x00000008040a7824 */ /* 0x000fc800078e020b */
[----:B------:R-:W0:Y:S02]  /*8fe0*/  SYNCS.PHASECHK.TRANS64.TRYWAIT P1, [R10+URZ+0x58], R5 ;  /* 0x000058050a0075a7 */ /* 0x000e24000802017f */
[----:B01----:R-:W-:Y:S05]  /*8ff0*/  @!P1 BRA `(.L_x_304) ;  /* 0x0000001000b89947 */ /* 0x003fea0003800000 */
.L_x_333:
[----:B0-----:R-:W-:Y:S01]  /*9000*/  PRMT R5, R6, 0x9910, RZ ;  /* 0x0000991006057816 */ /* 0x001fe200000000ff */
[----:B------:R0:W-:Y:S03]  /*9010*/  @!P2 SYNCS.ARRIVE.TRANS64 RZ, [R10+URZ], R9 ;  /* 0x000000090affa9a7 */ /* 0x0001e6000800003f */
[----:B------:R-:W-:-:S13]  /*9020*/  ISETP.NE.AND P1, PT, R5, 0x2, PT ;  /* 0x000000020500780c */ /* 0x000fda0003f25270 */
[----:B0-----:R-:W-:Y:S05]  /*9030*/  @P1 BRA `(.L_x_305) ;  /* 0x0000000000041947 */ /* 0x001fea0003800000 */
[----:B------:R-:W-:Y:S01]  /*9040*/  BPT.TRAP 0x1 ;  /* 0x000000040000795c */ /* 0x000fe20000300000 */
.L_x_305:
[----:B------:R-:W-:Y:S05]  /*9050*/  @P0 BRA `(.L_x_306) ;  /* 0x0000000000040947 */ /* 0x000fea0003800000 */
[----:B------:R-:W-:Y:S01]  /*9060*/  BPT.TRAP 0x1 ;  /* 0x000000040000795c */ /* 0x000fe20000300000 */
.L_x_306:
[----:B------:R-:W-:Y:S01]  /*9070*/  R2UR UR11, R4 ;  /* 0x00000000040b72ca */ /* 0x000fe200000e0000 */
[----:B------:R-:W-:Y:S01]  /*9080*/  VIADD R13, R13, 0xffffffff ;  /* 0xffffffff0d0d7836 */ /* 0x000fe20000000000 */
[----:B------:R-:W-:Y:S01]  /*9090*/  R2UR UR21, R11 ;  /* 0x000000000b1572ca */ /* 0x000fe200000e0000 */
[----:B------:R-:W-:Y:S01]  /*90a0*/  UIADD3 UR14, UP0, UR26, 0xf0, URZ ;  /* 0x000000f01a0e7890 */ /* 0x000fe2000ff1e03f */
[----:B------:R-:W-:Y:S01]  /*90b0*/  R2UR UR22, R19 ;  /* 0x00000000131672ca */ /* 0x000fe200000e0000 */
[----:B------:R-:W-:Y:S01]  /*90c0*/  UIADD3 UR30, UP1, UR26, 0x1f0, URZ ;  /* 0x000001f01a1e7890 */ /* 0x000fe2000ff3e03f */
[----:B------:R-:W-:Y:S01]  /*90d0*/  R2UR UR9, R10 ;  /* 0x000000000a0972ca */ /* 0x000fe200000e0000 */
[----:B------:R-:W-:Y:S01]  /*90e0*/  UIADD3.X UR15, URZ, UR27, URZ, UP0, !UPT ;  /* 0x0000001b3f0f7290 */ /* 0x000fe200087fe43f */
[----:B------:R-:W-:Y:S01]  /*90f0*/  R2UR UR10, R12 ;  /* 0x000000000c0a72ca */ /* 0x000fe200000e0000 */
[----:B------:R-:W-:Y:S01]  /*9100*/  UPRMT UR20, URZ, 0x5410, UR19 ;  /* 0x000054103f147896 */ /* 0x000fe20008000013 */
[----:B------:R-:W-:Y:S01]  /*9110*/  R2UR UR12, R2 ;  /* 0x00000000020c72ca */ /* 0x000fe200000e0000 */
[----:B------:R-:W-:Y:S01]  /*9120*/  VIADD R4, R4, 0x1 ;  /* 0x0000000104047836 */ /* 0x000fe20000000000 */
[----:B------:R-:W-:Y:S01]  /*9130*/  R2UR UR23, R22 ;  /* 0x00000000161772ca */ /* 0x000fe200000e0000 */
[----:B------:R-:W-:Y:S01]  /*9140*/  ULEA UR8, UR11, UR28, 0xc ;  /* 0x0000001c0b087291 */ /* 0x000fe2000f8e603f */
[----:B------:R-:W-:Y:S01]  /*9150*/  ISETP.GT.AND P3, PT, R13, 0x1, PT ;  /* 0x000000010d00780c */ /* 0x000fe20003f64270 */
[----:B------:R-:W-:Y:S01]  /*9160*/  ULEA UR11, UR11, UR13, 0xe ;  /* 0x0000000d0b0b7291 */ /* 0x000fe2000f8e703f */
[----:B------:R-:W-:Y:S01]  /*9170*/  ISETP.NE.AND P1, PT, R4, 0xb, PT ;  /* 0x0000000b0400780c */ /* 0x000fe20003f25270 */
[----:B------:R-:W-:Y:S01]  /*9180*/  UIADD3 UR8, UR21, UR8, URZ ;  /* 0x0000000815087290 */ /* 0x000fe2000fffe03f */
[----:B------:R-:W-:Y:S01]  /*9190*/  VIADD R12, R12, 0x40 ;  /* 0x000000400c0c7836 */ /* 0x000fe20000000000 */
[----:B------:R-:W-:Y:S01]  /*91a0*/  UIADD3 UR21, UR21, UR11, URZ ;  /* 0x0000000b15157290 */ /* 0x000fe2000fffe03f */
[----:B------:R-:W-:Y:S01]  /*91b0*/  SEL R10, RZ, 0x1, P1 ;  /* 0x00000001ff0a7807 */ /* 0x000fe20000800000 */
[----:B------:R-:W-:Y:S01]  /*91c0*/  UPRMT UR29, URZ, 0x5410, UR18 ;  /* 0x000054103f1d7896 */ /* 0x000fe20008000012 */
[----:B------:R-:W-:Y:S01]  /*91d0*/  SEL R4, R4, RZ, P1 ;  /* 0x000000ff04047207 */ /* 0x000fe20000800000 */
[----:B------:R-:W-:Y:S01]  /*91e0*/  UIADD3.X UR31, URZ, UR27, URZ, UP1, !UPT ;  /* 0x0000001b3f1f7290 */ /* 0x000fe20008ffe43f */
[----:B------:R-:W-:Y:S01]  /*91f0*/  LOP3.LUT R3, R3, R10, RZ, 0x3c, !PT ;  /* 0x0000000a03037212 */ /* 0x000fe200078e3cff */
[----:B------:R-:W-:Y:S01]  /*9200*/  UMOV UR16, 0x0 ;  /* 0x0000000000107882 */ /* 0x000fe20000000000 */
[----:B------:R-:W-:Y:S01]  /*9210*/  UMOV UR17, 0x10000000 ;  /* 0x1000000000117882 */ /* 0x000fe20000000000 */
[----:B------:R-:W-:-:S02]  /*9220*/  UMOV UR11, UR22 ;  /* 0x00000016000b7c82 */ /* 0x000fc40008000000 */
[----:B------:R0:W-:Y:S02]  /*9230*/  UTMALDG.3D.MULTICAST [UR8], [UR14], UR20, desc[UR16] ;  /* 0x000010080e0073b4 */ /* 0x0001e40008011814 */
[----:B0-----:R-:W-:Y:S01]  /*9240*/  UMOV UR8, UR21 ;  /* 0x0000001500087c82 */ /* 0x001fe20008000000 */
[----:B------:R-:W-:Y:S02]  /*9250*/  UMOV UR11, UR23 ;  /* 0x00000017000b7c82 */ /* 0x000fe40008000000 */
[----:B------:R0:W-:Y:S02]  /*9260*/  UTMALDG.3D.MULTICAST [UR8], [UR30], UR29, desc[UR16] ;  /* 0x000010081e0073b4 */ /* 0x0001e4000801181d */
[----:B0-----:R-:W-:Y:S05]  /*9270*/  @P3 BRA `(.L_x_307) ;  /* 0xfffffffc00403947 */ /* 0x001fea000383ffff */
.L_x_303:
[----:B------:R-:W-:Y:S05]  /*9280*/  BSYNC B1 ;  /* 0x0000000000017941 */ /* 0x000fea0003800000 */
.L_x_302:
[----:B------:R-:W2:Y:S01]  /*9290*/  LDL.64 R10, [R1] ;  /* 0x00000000010a7983 */ /* 0x000ea20000100a00 */
[----:B------:R-:W-:Y:S01]  /*92a0*/  LOP3.LUT P4, RZ, R8, 0xff, RZ, 0xc0, !PT ;  /* 0x000000ff08ff7812 */ /* 0x000fe2000788c0ff */
[----:B------:R-:W-:Y:S01]  /*92b0*/  VIADD R4, R7, UR40 ;  /* 0x0000002807047c36 */ /* 0x000fe20008000000 */
[----:B------:R-:W-:Y:S01]  /*92c0*/  ULDC.64 UR8, c[0x0][0x650] ;  /* 0x0001940000087ab9 */ /* 0x000fe20000000a00 */
[----:B------:R-:W-:Y:S01]  /*92d0*/  IMAD.U32 R7, RZ, RZ, UR40 ;  /* 0x00000028ff077e24 */ /* 0x000fe2000f8e00ff */
[----:B------:R-:W-:Y:S01]  /*92e0*/  UISETP.GE.U32.AND UP0, UPT, UR40, 0xb, UPT ;  /* 0x0000000b2800788c */ /* 0x000fe2000bf06070 */
[----:B------:R-:W-:Y:S01]  /*92f0*/  BSSY B1, `(.L_x_308) ;  /* 0x000006f000017945 */ /* 0x000fe20003800000 */
[----:B------:R-:W-:Y:S01]  /*9300*/  ISETP.GT.U32.AND P1, PT, R4, 0xa, PT ;  /* 0x0000000a0400780c */ /* 0x000fe20003f24070 */
[----:B------:R-:W-:Y:S01]  /*9310*/  IMAD.MOV.U32 R19, RZ, RZ, -0x1 ;  /* 0xffffffffff137424 */ /* 0x000fe200078e00ff */
[----:B------:R-:W-:Y:S01]  /*9320*/  PRMT R8, RZ, 0x7610, R8 ;  /* 0x00007610ff087816 */ /* 0x000fe20000000008 */
[----:B------:R-:W-:Y:S01]  /*9330*/  IMAD.MOV.U32 R22, RZ, RZ, -0x1 ;  /* 0xffffffffff167424 */ /* 0x000fe200078e00ff */
[----:B------:R-:W-:-:S02]  /*9340*/  ISETP.LT.U32.AND P1, PT, R7, 0xb, P1 ;  /* 0x0000000b0700780c */ /* 0x000fc40000f21070 */
[----:B------:R-:W-:Y:S01]  /*9350*/  PLOP3.LUT P3, PT, PT, PT, UP0, 0x80, 0x0 ;  /* 0x000000000000781c */ /* 0x000fe20003f6f008 */
[----:B------:R-:W0:Y:S01]  /*9360*/  @P4 S2R R3, SR_CgaCtaId ;  /* 0x0000000000034919 */ /* 0x000e220000008800 */
[----:B------:R-:W-:-:S04]  /*9370*/  @P4 MOV R2, 0x400 ;  /* 0x0000040000024802 */ /* 0x000fc80000000f00 */
[----:B0-----:R-:W-:Y:S01]  /*9380*/  @P4 LEA R5, R3, R2, 0x18 ;  /* 0x0000000203054211 */ /* 0x001fe200078ec0ff */
[----:B------:R-:W-:-:S03]  /*9390*/  IMAD.WIDE.U32 R2, R4, -0x45d1745d, RZ ;  /* 0xba2e8ba304027825 */ /* 0x000fc600078e00ff */
[----:B------:R0:W-:Y:S01]  /*93a0*/  @P4 SYNCS.ARRIVE.TRANS64.A1T0 RZ, [R5+URZ+0xe8], RZ ;  /* 0x0000e8ff05ff49a7 */ /* 0x0001e2000810003f */
[----:B------:R-:W-:Y:S01]  /*93b0*/  IMAD.MOV.U32 R2, RZ, RZ, -0x1 ;  /* 0xffffffffff027424 */ /* 0x000fe200078e00ff */
[----:B0-----:R-:W-:Y:S02]  /*93c0*/  SHF.R.U32.HI R5, RZ, 0x3, R3 ;  /* 0x00000003ff057819 */ /* 0x001fe40000011603 */
[----:B------:R-:W-:-:S03]  /*93d0*/  SEL R3, RZ, 0x1, !P1 ;  /* 0x00000001ff037807 */ /* 0x000fc60004800000 */
[----:B------:R-:W-:Y:S01]  /*93e0*/  IMAD R7, R5, -0xb, R4 ;  /* 0xfffffff505077824 */ /* 0x000fe200078e0204 */
[----:B------:R-:W-:Y:S02]  /*93f0*/  LOP3.LUT R0, R0, R3, RZ, 0x3c, !PT ;  /* 0x0000000300007212 */ /* 0x000fe400078e3cff */
[----:B------:R-:W-:Y:S02]  /*9400*/  PRMT R3, RZ, 0x7610, R3 ;  /* 0x00007610ff037816 */ /* 0x000fe40000000003 */
[----:B------:R-:W-:Y:S02]  /*9410*/  @P3 LOP3.LUT R0, R0, 0x1, R5, 0x78, !PT ;  /* 0x0000000100003812 */ /* 0x000fe400078e7805 */
[----:B--2---:R-:W-:-:S04]  /*9420*/  IADD3 R18, P4, R18, R10, RZ ;  /* 0x0000000a12127210 */ /* 0x004fc80007f9e0ff */
[----:B------:R-:W-:Y:S01]  /*9430*/  ISETP.GE.U32.AND P1, PT, R18, UR8, PT ;  /* 0x0000000812007c0c */ /* 0x000fe2000bf26070 */
[----:B------:R-:W-:-:S05]  /*9440*/  IMAD.X R17, R17, 0x1, R23, P4 ;  /* 0x0000000111117824 */ /* 0x000fca00020e0617 */
[----:B------:R-:W-:-:S13]  /*9450*/  ISETP.GE.U32.AND.EX P1, PT, R17, UR9, PT, P1 ;  /* 0x0000000911007c0c */ /* 0x000fda000bf26110 */
[----:B------:R-:W-:Y:S05]  /*9460*/  @P1 BRA `(.L_x_309) ;  /* 0x00000004005c1947 */ /* 0x000fea0003800000 */
[----:B------:R-:W0:Y:S01]  /*9470*/  S2R R11, SR_CTAID.X ;  /* 0x00000000000b7919 */ /* 0x000e220000002500 */
[----:B------:R-:W-:Y:S01]  /*9480*/  ULDC.64 UR8, c[0x0][0x628] ;  /* 0x00018a0000087ab9 */ /* 0x000fe20000000a00 */
[----:B------:R-:W1:Y:S01]  /*9490*/  LDC R12, c[0x0][0x144] ;  /* 0x00005100ff0c7b82 */ /* 0x000e620000000800 */
[----:B------:R-:W-:Y:S01]  /*94a0*/  ISETP.NE.U32.AND P1, PT, RZ, UR8, PT ;  /* 0x00000008ff007c0c */ /* 0x000fe2000bf25070 */
[----:B------:R-:W2:Y:S01]  /*94b0*/  S2R R9, SR_CTAID.Y ;  /* 0x0000000000097919 */ /* 0x000ea20000002600 */
[----:B------:R-:W-:Y:S01]  /*94c0*/  ULDC UR10, c[0x0][0x150] ;  /* 0x00005400000a7ab9 */ /* 0x000fe20000000800 */
[----:B------:R-:W-:Y:S01]  /*94d0*/  ULDC UR11, c[0x0][0x630] ;  /* 0x00018c00000b7ab9 */ /* 0x000fe20000000800 */
[----:B------:R-:W-:Y:S01]  /*94e0*/  ISETP.NE.AND.EX P1, PT, RZ, UR9, PT, P1 ;  /* 0x00000009ff007c0c */ /* 0x000fe2000bf25310 */
[----:B------:R-:W-:Y:S01]  /*94f0*/  IMAD.MOV.U32 R2, RZ, RZ, R18 ;  /* 0x000000ffff027224 */ /* 0x000fe200078e0012 */
[----:B0-----:R-:W-:-:S05]  /*9500*/  I2FP.F32.U32 R3, R11 ;  /* 0x0000000b00037245 */ /* 0x001fca0000201000 */
[----:B------:R-:W-:Y:S01]  /*9510*/  FMUL R14, R3, UR10 ;  /* 0x0000000a030e7c20 */ /* 0x000fe20008400000 */
[----:B------:R-:W-:-:S05]  /*9520*/  IMAD.MOV.U32 R3, RZ, RZ, R17 ;  /* 0x000000ffff037224 */ /* 0x000fca00078e0011 */
[----:B--2---:R-:W-:Y:S05]  /*9530*/  @!P1 BRA `(.L_x_310) ;  /* 0x0000000000289947 */ /* 0x004fea0003800000 */
[----:B------:R-:W-:Y:S02]  /*9540*/  ULDC UR10, c[0x0][0x634] ;  /* 0x00018d00000a7ab9 */ /* 0x000fe40000000800 */
[----:B------:R-:W-:-:S05]  /*9550*/  IADD3 R3, P1, R18, UR10, RZ ;  /* 0x0000000a12037c10 */ /* 0x000fca000ff3e0ff */
[----:B------:R-:W-:-:S04]  /*9560*/  IMAD.X R13, RZ, RZ, R17, P1 ;  /* 0x000000ffff0d7224 */ /* 0x000fc800008e0611 */
[----:B------:R-:W-:-:S04]  /*9570*/  IMAD.WIDE.U32 R4, R13, UR8, RZ ;  /* 0x000000080d047c25 */ /* 0x000fc8000f8e00ff */
[----:B------:R-:W-:-:S04]  /*9580*/  IMAD.WIDE.U32 R4, P1, R3, UR9, R4 ;  /* 0x0000000903047c25 */ /* 0x000fc8000f820004 */
[----:B------:R-:W-:-:S04]  /*9590*/  IMAD.WIDE.U32 R2, R3, UR8, RZ ;  /* 0x0000000803027c25 */ /* 0x000fc8000f8e00ff */
[----:B------:R-:W-:Y:S01]  /*95a0*/  IMAD.MOV.U32 R2, RZ, RZ, R5 ;  /* 0x000000ffff027224 */ /* 0x000fe200078e0005 */
[----:B------:R-:W-:Y:S01]  /*95b0*/  IADD3 RZ, P3, R3, R4, RZ ;  /* 0x0000000403ff7210 */ /* 0x000fe20007f7e0ff */
[----:B------:R-:W-:-:S04]  /*95c0*/  IMAD.X R3, RZ, RZ, RZ, P1 ;  /* 0x000000ffff037224 */ /* 0x000fc800008e06ff */
[----:B------:R-:W-:-:S08]  /*95d0*/  IMAD.WIDE.U32.X R2, R13, UR9, R2, P3 ;  /* 0x000000090d027c25 */ /* 0x000fd000098e0402 */
.L_x_310:
[--C-:B------:R-:W-:Y:S01]  /*95e0*/  SHF.R.U64 R10, R2, UR11, R3.reuse ;  /* 0x0000000b020a7c19 */ /* 0x100fe20008001203 */
[----:B------:R-:W0:Y:S01]  /*95f0*/  F2I.U32.TRUNC.NTZ R14, R14 ;  /* 0x0000000e000e7305 */ /* 0x000e22000020f000 */
[----:B------:R-:W-:Y:S01]  /*9600*/  SHF.R.U32.HI R2, RZ, UR11, R3 ;  /* 0x0000000bff027c19 */ /* 0x000fe20008011603 */
[----:B------:R-:W-:Y:S01]  /*9610*/  ULDC.64 UR8, c[0x0][0x620] ;  /* 0x0001880000087ab9 */ /* 0x000fe20000000a00 */
[----:B------:R-:W-:Y:S01]  /*9620*/  IADD3 R5, P1, RZ, -R10, RZ ;  /* 0x8000000aff057210 */ /* 0x000fe20007f3e0ff */
[----:B------:R-:W-:Y:S01]  /*9630*/  IMAD.MOV.U32 R3, RZ, RZ, R17 ;  /* 0x000000ffff037224 */ /* 0x000fe200078e0011 */
[----:B------:R-:W-:-:S03]  /*9640*/  ULDC.64 UR10, c[0x0][0x640] ;  /* 0x00019000000a7ab9 */ /* 0x000fc60000000a00 */
[----:B------:R-:W-:Y:S01]  /*9650*/  IMAD.X R2, RZ, RZ, ~R2, P1 ;  /* 0x000000ffff027224 */ /* 0x000fe200008e0e02 */
[----:B------:R-:W-:-:S03]  /*9660*/  ISETP.NE.U32.AND P1, PT, RZ, UR10, PT ;  /* 0x0000000aff007c0c */ /* 0x000fc6000bf25070 */
[----:B------:R-:W-:Y:S01]  /*9670*/  IMAD R4, R2, UR8, RZ ;  /* 0x0000000802047c24 */ /* 0x000fe2000f8e02ff */
[----:B------:R-:W-:Y:S01]  /*9680*/  ISETP.NE.AND.EX P1, PT, RZ, UR11, PT, P1 ;  /* 0x0000000bff007c0c */ /* 0x000fe2000bf25310 */
[----:B------:R-:W-:-:S04]  /*9690*/  IMAD.MOV.U32 R2, RZ, RZ, R18 ;  /* 0x000000ffff027224 */ /* 0x000fc800078e0012 */
[----:B------:R-:W-:Y:S01]  /*96a0*/  IMAD.WIDE.U32 R2, R5, UR8, R2 ;  /* 0x0000000805027c25 */ /* 0x000fe2000f8e0002 */
[----:B------:R-:W-:-:S03]  /*96b0*/  ULDC UR8, c[0x0][0x618] ;  /* 0x0001860000087ab9 */ /* 0x000fc60000000800 */
[----:B------:R-:W-:Y:S01]  /*96c0*/  IMAD R5, R5, UR9, R4 ;  /* 0x0000000905057c24 */ /* 0x000fe2000f8e0204 */
[----:B------:R-:W-:Y:S01]  /*96d0*/  ULDC UR9, c[0x0][0x154] ;  /* 0x0000550000097ab9 */ /* 0x000fe20000000800 */
[----:B0-----:R-:W-:Y:S02]  /*96e0*/  IMAD.MOV R4, RZ, RZ, -R14 ;  /* 0x000000ffff047224 */ /* 0x001fe400078e0a0e */
[----:B------:R-:W0:Y:S01]  /*96f0*/  LDC R14, c[0x0][0x148] ;  /* 0x00005200ff0e7b82 */ /* 0x000e220000000800 */
[----:B------:R-:W-:Y:S02]  /*9700*/  IMAD.IADD R3, R3, 0x1, R5 ;  /* 0x0000000103037824 */ /* 0x000fe400078e0205 */
[----:B-1----:R-:W-:Y:S01]  /*9710*/  IMAD R11, R12, R4, R11 ;  /* 0x000000040c0b7224 */ /* 0x002fe200078e020b */
[----:B------:R-:W-:Y:S02]  /*9720*/  I2FP.F32.U32 R4, R9 ;  /* 0x0000000900047245 */ /* 0x000fe40000201000 */
[----:B------:R-:W-:-:S02]  /*9730*/  SHF.R.U64 R12, R2, UR8, R3 ;  /* 0x00000008020c7c19 */ /* 0x000fc40008001203 */
[----:B------:R-:W-:Y:S01]  /*9740*/  SHF.R.U32.HI R3, RZ, UR8, R3 ;  /* 0x00000008ff037c19 */ /* 0x000fe20008011603 */
[----:B------:R-:W-:Y:S01]  /*9750*/  FMUL R4, R4, UR9 ;  /* 0x0000000904047c20 */ /* 0x000fe20008400000 */
[----:B------:R-:W-:Y:S02]  /*9760*/  ULDC UR8, c[0x0][0x608] ;  /* 0x0001820000087ab9 */ /* 0x000fe40000000800 */
[--C-:B------:R-:W-:Y:S01]  /*9770*/  SHF.R.U64 R15, R12, UR8, R3.reuse ;  /* 0x000000080c0f7c19 */ /* 0x100fe20008001203 */
[----:B------:R1:W2:Y:S01]  /*9780*/  F2I.U32.TRUNC.NTZ R20, R4 ;  /* 0x0000000400147305 */ /* 0x0002a2000020f000 */
[----:B------:R-:W-:Y:S01]  /*9790*/  SHF.R.U32.HI R2, RZ, UR8, R3 ;  /* 0x00000008ff027c19 */ /* 0x000fe20008011603 */
[----:B------:R-:W-:-:S03]  /*97a0*/  ULDC UR8, c[0x0][0x658] ;  /* 0x0001960000087ab9 */ /* 0x000fc60000000800 */
[--C-:B------:R-:W-:Y:S02]  /*97b0*/  SHF.R.U64 R13, R15, UR8, R2.reuse ;  /* 0x000000080f0d7c19 */ /* 0x100fe40008001202 */
[----:B------:R-:W-:-:S03]  /*97c0*/  SHF.R.U32.HI R19, RZ, UR8, R2 ;  /* 0x00000008ff137c19 */ /* 0x000fc60008011602 */
[----:B------:R-:W-:Y:S02]  /*97d0*/  IMAD.MOV.U32 R2, RZ, RZ, R13 ;  /* 0x000000ffff027224 */ /* 0x000fe400078e000d */
[----:B------:R-:W-:Y:S01]  /*97e0*/  IMAD.MOV.U32 R3, RZ, RZ, R19 ;  /* 0x000000ffff037224 */ /* 0x000fe200078e0013 */
[----:B-1----:R-:W-:Y:S06]  /*97f0*/  @!P1 BRA `(.L_x_311) ;  /* 0x0000000000289947 */ /* 0x002fec0003800000 */
        /* <DEDUP_REMOVED lines=10> */
.L_x_311:
[----:B------:R-:W1:Y:S01]  /*98a0*/  LDC R4, c[0x0][0x65c] ;  /* 0x00019700ff047b82 */ /* 0x000e620000000800 */
[----:B------:R-:W-:Y:S01]  /*98b0*/  ULDC UR8, c[0x0][0x648] ;  /* 0x0001920000087ab9 */ /* 0x000fe20000000800 */
[----:B------:R-:W-:Y:S01]  /*98c0*/  LOP3.LUT R15, R15, UR7, RZ, 0xc0, !PT ;  /* 0x000000070f0f7c12 */ /* 0x000fe2000f8ec0ff */
[----:B--2---:R-:W-:Y:S01]  /*98d0*/  IMAD.MOV R20, RZ, RZ, -R20 ;  /* 0x000000ffff147224 */ /* 0x004fe200078e0a14 */
[----:B------:R-:W-:Y:S01]  /*98e0*/  SHF.R.U64 R2, R2, UR8, R3 ;  /* 0x0000000802027c19 */ /* 0x000fe20008001203 */
[----:B------:R-:W-:Y:S01]  /*98f0*/  ULDC UR8, c[0x0][0x638] ;  /* 0x00018e0000087ab9 */ /* 0x000fe20000000800 */
[----:B------:R-:W-:Y:S01]  /*9900*/  LOP3.LUT R12, R12, UR4, RZ, 0xc0, !PT ;  /* 0x000000040c0c7c12 */ /* 0x000fe2000f8ec0ff */
[----:B------:R-:W-:Y:S01]  /*9910*/  ULDC UR9, c[0x0][0x610] ;  /* 0x0001840000097ab9 */ /* 0x000fe20000000800 */
[----:B------:R-:W-:Y:S01]  /*9920*/  IMAD.MOV.U32 R3, RZ, RZ, 0x1 ;  /* 0x00000001ff037424 */ /* 0x000fe200078e00ff */
[----:B-1----:R-:W-:Y:S01]  /*9930*/  ISETP.NE.AND P1, PT, R4, 0x1, PT ;  /* 0x000000010400780c */ /* 0x002fe20003f25270 */
[----:B------:R-:W-:-:S02]  /*9940*/  IMAD.MOV R4, RZ, RZ, -R2 ;  /* 0x000000ffff047224 */ /* 0x000fc400078e0a02 */
[----:B------:R-:W-:Y:S02]  /*9950*/  IMAD R2, R2, UR5, R15 ;  /* 0x0000000502027c24 */ /* 0x000fe4000f8e020f */
[----:B------:R-:W-:Y:S01]  /*9960*/  IMAD R13, R4, UR8, R13 ;  /* 0x00000008040d7c24 */ /* 0x000fe2000f8e020d */
[----:B------:R-:W-:-:S07]  /*9970*/  ULDC UR8, c[0x0][0x600] ;  /* 0x0001800000087ab9 */ /* 0x000fce0000000800 */
[----:B0-----:R-:W-:-:S04]  /*9980*/  @P1 IMAD R11, R14, R20, R9 ;  /* 0x000000140e0b1224 */ /* 0x001fc800078e0209 */
[----:B------:R-:W-:Y:S02]  /*9990*/  IMAD R11, R2, UR9, R11 ;  /* 0x00000009020b7c24 */ /* 0x000fe4000f8e020b */
[----:B------:R-:W-:-:S05]  /*99a0*/  IMAD R2, R13, UR8, R12 ;  /* 0x000000080d027c24 */ /* 0x000fca000f8e020c */
[----:B------:R-:W-:Y:S02]  /*99b0*/  SEL R22, R2, R11, !P1 ;  /* 0x0000000b02167207 */ /* 0x000fe40004800000 */
[----:B------:R-:W-:Y:S01]  /*99c0*/  SEL R19, R11, R2, !P1 ;  /* 0x000000020b137207 */ /* 0x000fe20004800000 */
[----:B------:R-:W-:-:S07]  /*99d0*/  IMAD.MOV.U32 R2, RZ, RZ, R10 ;  /* 0x000000ffff027224 */ /* 0x000fce00078e000a */
.L_x_309:
[----:B------:R-:W-:Y:S05]  /*99e0*/  BSYNC B1 ;  /* 0x0000000000017941 */ /* 0x000fea0003800000 */
.L_x_308:
[----:B------:R-:W-:-:S13]  /*99f0*/  LOP3.LUT P1, RZ, R3, 0xff, RZ, 0xc0, !PT ;  /* 0x000000ff03ff7812 */ /* 0x000fda000782c0ff */
[----:B------:R-:W-:Y:S05]  /*9a00*/  @P1 BRA `(.L_x_312) ;  /* 0xfffffff400241947 */ /* 0x000fea000383ffff */
[----:B------:R-:W-:Y:S05]  /*9a10*/  BSYNC B0 ;  /* 0x0000000000007941 */ /* 0x000fea0003800000 */
.L_x_300:
[----:B------:R-:W-:-:S03]  /*9a20*/  UMOV UR8, 0xffffffff ;  /* 0xffffffff00087882 */ /* 0x000fc60000000000 */
[----:B------:R-:W-:Y:S05]  /*9a30*/  BRA.DIV UR8, `(.L_x_313) ;  /* 0x0000000a083c7947 */ /* 0x000fea000b800000 */
[----:B------:R-:W-:-:S13]  /*9a40*/  ELECT P6, URZ, PT ;  /* 0x00000000003f782f */ /* 0x000fda00038c0000 */
.L_x_336:
[----:B------:R-:W-:Y:S04]  /*9a50*/  BSSY B0, `(.L_x_314) ;  /* 0x000006a000007945 */ /* 0x000fe80003800000 */
[----:B------:R-:W-:Y:S05]  /*9a60*/  @!P6 BRA `(.L_x_315) ;  /* 0x0000000400a0e947 */ /* 0x000fea0003800000 */
[----:B------:R-:W-:-:S04]  /*9a70*/  LOP3.LUT R16, R16, 0x2, RZ, 0xfc, !PT ;  /* 0x0000000210107812 */ /* 0x000fc800078efcff */
[----:B------:R-:W-:-:S13]  /*9a80*/  ISETP.NE.AND P0, PT, R16, 0x3, PT ;  /* 0x000000031000780c */ /* 0x000fda0003f05270 */
[----:B------:R-:W-:Y:S05]  /*9a90*/  @!P0 BRA `(.L_x_316) ;  /* 0x0000000000048947 */ /* 0x000fea0003800000 */
[----:B------:R-:W-:Y:S01]  /*9aa0*/  BPT.TRAP 0x1 ;  /* 0x000000040000795c */ /* 0x000fe20000300000 */
.L_x_316:
[----:B------:R-:W0:Y:S01]  /*9ab0*/  S2R R3, SR_CgaCtaId ;  /* 0x0000000000037919 */ /* 0x000e220000008800 */
[----:B------:R-:W-:Y:S02]  /*9ac0*/  MOV R2, 0x400 ;  /* 0x0000040000027802 */ /* 0x000fe40000000f00 */
[----:B------:R-:W-:Y:S02]  /*9ad0*/  SHF.L.U32 R4, R0, 0x1f, RZ ;  /* 0x0000001f00047819 */ /* 0x000fe400000006ff */
[----:B0-----:R-:W-:-:S05]  /*9ae0*/  LEA R2, R3, R2, 0x18 ;  /* 0x0000000203027211 */ /* 0x001fca00078ec0ff */
[----:B------:R-:W-:-:S04]  /*9af0*/  VIADD R2, R2, 0x58 ;  /* 0x0000005802027836 */ /* 0x000fc80000000000 */
[C---:B------:R-:W-:Y:S02]  /*9b00*/  IMAD R9, R7.reuse, 0x8, R2 ;  /* 0x0000000807097824 */ /* 0x040fe400078e0202 */
[----:B------:R-:W-:Y:S02]  /*9b10*/  VIADD R7, R7, 0x1 ;  /* 0x0000000107077836 */ /* 0x000fe40000000000 */
[----:B------:R-:W0:Y:S03]  /*9b20*/  SYNCS.PHASECHK.TRANS64.TRYWAIT P0, [R9+URZ], R4 ;  /* 0x00000004090075a7 */ /* 0x000e26000800017f */
[----:B------:R-:W-:-:S04]  /*9b30*/  ISETP.NE.AND P1, PT, R7, 0xb, PT ;  /* 0x0000000b0700780c */ /* 0x000fc80003f25270 */
[----:B------:R-:W-:Y:S02]  /*9b40*/  SEL R3, RZ, 0x1, P1 ;  /* 0x00000001ff037807 */ /* 0x000fe40000800000 */
[----:B------:R-:W-:Y:S02]  /*9b50*/  SEL R7, R7, RZ, P1 ;  /* 0x000000ff07077207 */ /* 0x000fe40000800000 */
[----:B------:R-:W-:-:S03]  /*9b60*/  LOP3.LUT R6, R0, R3, RZ, 0x3c, !PT ;  /* 0x0000000300067212 */ /* 0x000fc600078e3cff */
[----:B------:R-:W-:Y:S01]  /*9b70*/  IMAD R8, R7, 0x8, R2 ;  /* 0x0000000807087824 */ /* 0x000fe200078e0202 */
[----:B------:R-:W-:Y:S01]  /*9b80*/  SHF.L.U32 R5, R6, 0x1f, RZ ;  /* 0x0000001f06057819 */ /* 0x000fe200000006ff */
[----:B0-----:R-:W-:Y:S06]  /*9b90*/  @!P0 BRA `(.L_x_317) ;  /* 0x0000000800048947 */ /* 0x001fec0003800000 */
.L_x_337:
[----:B------:R-:W1:Y:S01]  /*9ba0*/  SYNCS.PHASECHK.TRANS64.TRYWAIT P0, [R8+URZ], R5 ;  /* 0x00000005080075a7 */ /* 0x000e62000800017f */
[----:B------:R-:W-:-:S05]  /*9bb0*/  VIADD R0, R7, 0x1 ;  /* 0x0000000107007836 */ /* 0x000fca0000000000 */
[----:B------:R-:W-:-:S04]  /*9bc0*/  ISETP.NE.AND P1, PT, R0, 0xb, PT ;  /* 0x0000000b0000780c */ /* 0x000fc80003f25270 */
[----:B------:R-:W-:Y:S02]  /*9bd0*/  SEL R3, RZ, 0x1, P1 ;  /* 0x00000001ff037807 */ /* 0x000fe40000800000 */
[----:B------:R-:W-:Y:S02]  /*9be0*/  SEL R7, R0, RZ, P1 ;  /* 0x000000ff00077207 */ /* 0x000fe40000800000 */
[----:B------:R-:W-:-:S03]  /*9bf0*/  LOP3.LUT R6, R6, R3, RZ, 0x3c, !PT ;  /* 0x0000000306067212 */ /* 0x000fc600078e3cff */
[----:B0-----:R-:W-:Y:S01]  /*9c00*/  IMAD R9, R7, 0x8, R2 ;  /* 0x0000000807097824 */ /* 0x001fe200078e0202 */
[----:B------:R-:W-:Y:S01]  /*9c10*/  SHF.L.U32 R4, R6, 0x1f, RZ ;  /* 0x0000001f06047819 */ /* 0x000fe200000006ff */
[----:B-1----:R-:W-:Y:S06]  /*9c20*/  @!P0 BRA `(.L_x_318) ;  /* 0x0000000400f48947 */ /* 0x002fec0003800000 */
.L_x_338:
        /* <DEDUP_REMOVED lines=9> */
.L_x_339:
        /* <DEDUP_REMOVED lines=9> */
.L_x_340:
        /* <DEDUP_REMOVED lines=9> */
.L_x_341:
        /* <DEDUP_REMOVED lines=9> */
.L_x_342:
        /* <DEDUP_REMOVED lines=9> */
.L_x_343:
        /* <DEDUP_REMOVED lines=9> */
.L_x_344:
[----:B------:R-:W1:Y:S01]  /*9f90*/  SYNCS.PHASECHK.TRANS64.TRYWAIT P0, [R9+URZ], R4 ;  /* 0x00000004090075a7 */ /* 0x000e62000800017f */
[----:B------:R-:W-:-:S05]  /*9fa0*/  VIADD R0, R7, 0x1 ;  /* 0x0000000107007836 */ /* 0x000fca0000000000 */
[----:B------:R-:W-:-:S04]  /*9fb0*/  ISETP.NE.AND P1, PT, R0, 0xb, PT ;  /* 0x0000000b0000780c */ /* 0x000fc80003f25270 */
[----:B------:R-:W-:Y:S02]  /*9fc0*/  SEL R3, RZ, 0x1, P1 ;  /* 0x00000001ff037807 */ /* 0x000fe40000800000 */
[----:B------:R-:W-:Y:S02]  /*9fd0*/  SEL R7, R0, RZ, P1 ;  /* 0x000000ff00077207 */ /* 0x000fe40000800000 */
[----:B------:R-:W-:-:S03]  /*9fe0*/  LOP3.LUT R11, R6, R3, RZ, 0x3c, !PT ;  /* 0x00000003060b7212 */ /* 0x000fc600078e3cff */
[----:B------:R-:W-:Y:S01]  /*9ff0*/  IMAD R6, R7, 0x8, R2 ;  /* 0x0000000807067824 */ /* 0x000fe200078e0202 */
[----:B0-----:R-:W-:Y:S01]  /*a000*/  SHF.L.U32 R5, R11, 0x1f, RZ ;  /* 0x0000001f0b057819 */ /* 0x001fe200000006ff */
[----:B-1----:R-:W-:Y:S06]  /*a010*/  @!P0 BRA `(.L_x_325) ;  /* 0x0000000400848947 */ /* 0x002fec0003800000 */
.L_x_345:
[----:B------:R-:W1:Y:S01]  /*a020*/  SYNCS.PHASECHK.TRANS64.TRYWAIT P0, [R6+URZ], R5 ;  /* 0x00000005060075a7 */ /* 0x000e62000800017f */
[----:B------:R-:W-:-:S05]  /*a030*/  VIADD R0, R7, 0x1 ;  /* 0x0000000107007836 */ /* 0x000fca0000000000 */
[----:B------:R-:W-:-:S04]  /*a040*/  ISETP.NE.AND P1, PT, R0, 0xb, PT ;  /* 0x0000000b0000780c */ /* 0x000fc80003f25270 */
[----:B0-----:R-:W-:Y:S02]  /*a050*/  SEL R4, RZ, 0x1, P1 ;  /* 0x00000001ff047807 */ /* 0x001fe40000800000 */
[----:B------:R-:W-:Y:S02]  /*a060*/  SEL R3, R0, RZ, P1 ;  /* 0x000000ff00037207 */ /* 0x000fe40000800000 */
[----:B------:R-:W-:Y:S01]  /*a070*/  LOP3.LUT R0, R11, R4, RZ, 0x3c, !PT ;  /* 0x000000040b007212 */ /* 0x000fe200078e3cff */
[----:B-1----:R-:W-:Y:S06]  /*a080*/  @!P0 BRA `(.L_x_326) ;  /* 0x00000004007c8947 */ /* 0x002fec0003800000 */
.L_x_346:
[----:B------:R-:W-:Y:S01]  /*a090*/  IMAD R3, R3, 0x8, R2 ;  /* 0x0000000803037824 */ /* 0x000fe200078e0202 */
[----:B------:R-:W-:-:S07]  /*a0a0*/  SHF.L.U32 R0, R0, 0x1f, RZ ;  /* 0x0000001f00007819 */ /* 0x000fce00000006ff */
.L_x_327:
[----:B-1----:R1:W2:Y:S02]  /*a0b0*/  SYNCS.PHASECHK.TRANS64.TRYWAIT P0, [R3+URZ], R0 ;  /* 0x00000000030075a7 */ /* 0x0022a4000800017f */
[----:B--2---:R-:W-:Y:S05]  /*a0c0*/  @!P0 NANOSLEEP.SYNCS 0x989680 ;  /* 0x009896800000895d */ /* 0x004fea0003900000 */
[----:B------:R-:W2:Y:S02]  /*a0d0*/  @!P0 SYNCS.PHASECHK.TRANS64 P0, [R3+URZ], R0 ;  /* 0x00000000030085a7 */ /* 0x000ea4000800007f */
[----:B--2---:R-:W-:Y:S05]  /*a0e0*/  @!P0 BRA `(.L_x_327) ;  /* 0xfffffffc00f08947 */ /* 0x004fea000383ffff */
.L_x_315:
[----:B------:R-:W-:Y:S05]  /*a0f0*/  BSYNC B0 ;  /* 0x0000000000007941 */ /* 0x000fea0003800000 */
.L_x_314:
[----:B------:R-:W-:Y:S05]  /*a100*/  EXIT ;  /* 0x000000000000794d */ /* 0x000fea0003800000 */
.L_x_20:
[----:B-1----:R1:W2:Y:S02]  /*a110*/  SYNCS.PHASECHK.TRANS64.TRYWAIT P0, [R161+URZ], R0 ;  /* 0x00000000a10075a7 */ /* 0x0022a4000800017f */
[----:B--2---:R-:W-:Y:S05]  /*a120*/  @!P0 NANOSLEEP.SYNCS 0x989680 ;  /* 0x009896800000895d */ /* 0x004fea0003900000 */
[----:B------:R-:W2:Y:S02]  /*a130*/  @!P0 SYNCS.PHASECHK.TRANS64 P0, [R161+URZ], R0 ;  /* 0x00000000a10085a7 */ /* 0x000ea4000800007f */
[----:B--2---:R-:W-:Y:S05]  /*a140*/  @!P0 BRA `(.L_x_20) ;  /* 0xfffffffc00f08947 */ /* 0x004fea000383ffff */
[----:B------:R-:W-:Y:S05]  /*a150*/  BRA `(.L_x_328) ;  /* 0xffffff7400a87947 */ /* 0x000fea000383ffff */
.L_x_25:
[----:B--2---:R2:W3:Y:S02]  /*a160*/  SYNCS.PHASECHK.TRANS64.TRYWAIT P1, [R3+URZ], R0 ;  /* 0x00000000030075a7 */ /* 0x0044e4000802017f */
[----:B---3--:R-:W-:Y:S05]  /*a170*/  @!P1 NANOSLEEP.SYNCS 0x989680 ;  /* 0x009896800000995d */ /* 0x008fea0003900000 */
[----:B------:R-:W3:Y:S02]  /*a180*/  @!P1 SYNCS.PHASECHK.TRANS64 P1, [R3+URZ], R0 ;  /* 0x00000000030095a7 */ /* 0x000ee4000802007f */
[----:B---3--:R-:W-:Y:S05]  /*a190*/  @!P1 BRA `(.L_x_25) ;  /* 0xfffffffc00f09947 */ /* 0x008fea000383ffff */
[----:B------:R-:W-:Y:S05]  /*a1a0*/  BRA `(.L_x_24) ;  /* 0xffffff7800187947 */ /* 0x000fea000383ffff */
.L_x_30:
[----:B--2---:R-:W-:-:S04]  /*a1b0*/  IMAD.U32 R5, RZ, RZ, UR4 ;  /* 0x00000004ff057e24 */ /* 0x004fc8000f8e00ff */
[----:B------:R2:W3:Y:S03]  /*a1c0*/  SYNCS.PHASECHK.TRANS64.TRYWAIT P1, [R5+URZ], R4 ;  /* 0x00000004050075a7 */ /* 0x0004e6000802017f */
[----:B---3--:R-:W-:Y:S05]  /*a1d0*/  @!P1 NANOSLEEP.SYNCS 0x989680 ;  /* 0x009896800000995d */ /* 0x008fea0003900000 */
[----:B------:R-:W3:Y:S02]  /*a1e0*/  @!P1 SYNCS.PHASECHK.TRANS64 P1, [R5+URZ], R4 ;  /* 0x00000004050095a7 */ /* 0x000ee4000802007f */
[----:B---3--:R-:W-:Y:S05]  /*a1f0*/  @!P1 BRA `(.L_x_30) ;  /* 0xfffffffc00ec9947 */ /* 0x008fea000383ffff */
[----:B------:R-:W-:Y:S05]  /*a200*/  BRA `(.L_x_29) ;  /* 0xffffff7800a87947 */ /* 0x000fea000383ffff */
.L_x_36:
[----:B-1----:R1:W2:Y:S02]  /*a210*/  SYNCS.PHASECHK.TRANS64.TRYWAIT P0, [R161+URZ+0x10], R0 ;  /* 0x00001000a10075a7 */ /* 0x0022a4000800017f */
[----:B--2---:R-:W-:Y:S05]  /*a220*/  @!P0 NANOSLEEP.SYNCS 0x989680 ;  /* 0x009896800000895d */ /* 0x004fea0003900000 */
[----:B------:R-:W2:Y:S02]  /*a230*/  @!P0 SYNCS.PHASECHK.TRANS64 P0, [R161+URZ+0x10], R0 ;  /* 0x00001000a10085a7 */ /* 0x000ea4000800007f */
[----:B--2---:R-:W-:Y:S05]  /*a240*/  @!P0 BRA `(.L_x_36) ;  /* 0xfffffffc00f08947 */ /* 0x004fea000383ffff */
[----:B------:R-:W-:Y:S05]  /*a250*/  BRA `(.L_x_329) ;  /* 0xffffff7c00b47947 */ /* 0x000fea000383ffff */
.L_x_301:
[----:B------:R-:W-:Y:S01]  /*a260*/  BSSY B1, `(.L_x_330) ;  /* 0x0000006000017945 */ /* 0x000fe20003800000 */
[----:B------:R-:W-:-:S07]  /*a270*/  IMAD.MOV.U32 R15, RZ, RZ, -0x1 ;  /* 0xffffffffff0f7424 */ /* 0x000fce00078e00ff */
[----:B-----5:R-:W-:Y:S05]  /*a280*/  WARPSYNC.COLLECTIVE R15, `(.L_x_331) ;  /* 0x000000000f0c7348 */ /* 0x020fea0003c00000 */
[----:B------:R-:W-:Y:S02]  /*a290*/  ELECT P6, UR62, PT ;  /* 0x00000000003e782f */ /* 0x000fe400038c0000 */
[----:B------:R-:W-:Y:S01]  /*a2a0*/  MOV R14, UR62 ;  /* 0x0000003e000e7c02 */ /* 0x000fe20008000f00 */
[----:B-----5:R-:W-:Y:S10]  /*a2b0*/  ENDCOLLECTIVE ;  /* 0x000000000000791b */ /* 0x020ff40003800000 */
.L_x_331:
[----:B------:R-:W-:Y:S05]  /*a2c0*/  BSYNC B1 ;  /* 0x0000000000017941 */ /* 0x000fea0003800000 */
.L_x_330:
[----:B------:R-:W-:Y:S05]  /*a2d0*/  BRA `(.L_x_332) ;  /* 0xffffffe800fc7947 */ /* 0x000fea000383ffff */
.L_x_304:
[----:B0-----:R0:W1:Y:S02]  /*a2e0*/  SYNCS.PHASECHK.TRANS64.TRYWAIT P1, [R10+URZ+0x58], R5 ;  /* 0x000058050a0075a7 */ /* 0x001064000802017f */
[----:B-1----:R-:W-:Y:S05]  /*a2f0*/  @!P1 NANOSLEEP.SYNCS 0x989680 ;  /* 0x009896800000995d */ /* 0x002fea0003900000 */
[----:B------:R-:W1:Y:S02]  /*a300*/  @!P1 SYNCS.PHASECHK.TRANS64 P1, [R10+URZ+0x58], R5 ;  /* 0x000058050a0095a7 */ /* 0x000e64000802007f */
[----:B-1----:R-:W-:Y:S05]  /*a310*/  @!P1 BRA `(.L_x_304) ;  /* 0xfffffffc00f09947 */ /* 0x002fea000383ffff */
[----:B------:R-:W-:Y:S05]  /*a320*/  BRA `(.L_x_333) ;  /* 0xffffffec00347947 */ /* 0x000fea000383ffff */
.L_x_313:
[----:B------:R-:W-:Y:S01]  /*a330*/  BSSY B0, `(.L_x_334) ;  /* 0x0000006000007945 */ /* 0x000fe20003800000 */
[----:B------:R-:W-:-:S07]  /*a340*/  IMAD.MOV.U32 R15, RZ, RZ, -0x1 ;  /* 0xffffffffff0f7424 */ /* 0x000fce00078e00ff */
[----:B-----5:R-:W-:Y:S05]  /*a350*/  WARPSYNC.COLLECTIVE R15, `(.L_x_335) ;  /* 0x000000000f0c7348 */ /* 0x020fea0003c00000 */
[----:B------:R-:W-:Y:S02]  /*a360*/  ELECT P6, UR62, PT ;  /* 0x00000000003e782f */ /* 0x000fe400038c0000 */
[----:B------:R-:W-:Y:S01]  /*a370*/  MOV R14, UR62 ;  /* 0x0000003e000e7c02 */ /* 0x000fe20008000f00 */
[----:B-----5:R-:W-:Y:S10]  /*a380*/  ENDCOLLECTIVE ;  /* 0x000000000000791b */ /* 0x020ff40003800000 */
.L_x_335:
[----:B------:R-:W-:Y:S05]  /*a390*/  BSYNC B0 ;  /* 0x0000000000007941 */ /* 0x000fea0003800000 */
.L_x_334:
[----:B------:R-:W-:Y:S05]  /*a3a0*/  BRA `(.L_x_336) ;  /* 0xfffffff400a87947 */ /* 0x000fea000383ffff */
.L_x_317:
[----:B0-----:R0:W1:Y:S02]  /*a3b0*/  SYNCS.PHASECHK.TRANS64.TRYWAIT P0, [R9+URZ], R4 ;  /* 0x00000004090075a7 */ /* 0x001064000800017f */
[----:B-1----:R-:W-:Y:S05]  /*a3c0*/  @!P0 NANOSLEEP.SYNCS 0x989680 ;  /* 0x009896800000895d */ /* 0x002fea0003900000 */
[----:B------:R-:W1:Y:S02]  /*a3d0*/  @!P0 SYNCS.PHASECHK.TRANS64 P0, [R9+URZ], R4 ;  /* 0x00000004090085a7 */ /* 0x000e64000800007f */
[----:B-1----:R-:W-:Y:S05]  /*a3e0*/  @!P0 BRA `(.L_x_317) ;  /* 0xfffffffc00f08947 */ /* 0x002fea000383ffff */
[----:B------:R-:W-:Y:S05]  /*a3f0*/  BRA `(.L_x_337) ;  /* 0xfffffff400e87947 */ /* 0x000fea000383ffff */
.L_x_318:
[----:B0-----:R0:W1:Y:S02]  /*a400*/  SYNCS.PHASECHK.TRANS64.TRYWAIT P0, [R8+URZ], R5 ;  /* 0x00000005080075a7 */ /* 0x001064000800017f */
[----:B-1----:R-:W-:Y:S05]  /*a410*/  @!P0 NANOSLEEP.SYNCS 0x989680 ;  /* 0x009896800000895d */ /* 0x002fea0003900000 */
[----:B------:R-:W1:Y:S02]  /*a420*/  @!P0 SYNCS.PHASECHK.TRANS64 P0, [R8+URZ], R5 ;  /* 0x00000005080085a7 */ /* 0x000e64000800007f */
[----:B-1----:R-:W-:Y:S05]  /*a430*/  @!P0 BRA `(.L_x_318) ;  /* 0xfffffffc00f08947 */ /* 0x002fea000383ffff */
[----:B------:R-:W-:Y:S05]  /*a440*/  BRA `(.L_x_338) ;  /* 0xfffffff400f87947 */ /* 0x000fea000383ffff */
.L_x_319:
[----:B0-----:R0:W1:Y:S02]  /*a450*/  SYNCS.PHASECHK.TRANS64.TRYWAIT P0, [R9+URZ], R4 ;  /* 0x00000004090075a7 */ /* 0x001064000800017f */
[----:B-1----:R-:W-:Y:S05]  /*a460*/  @!P0 NANOSLEEP.SYNCS 0x989680 ;  /* 0x009896800000895d */ /* 0x002fea0003900000 */
[----:B------:R-:W1:Y:S02]  /*a470*/  @!P0 SYNCS.PHASECHK.TRANS64 P0, [R9+URZ], R4 ;  /* 0x00000004090085a7 */ /* 0x000e64000800007f */
[----:B-1----:R-:W-:Y:S05]  /*a480*/  @!P0 BRA `(.L_x_319) ;  /* 0xfffffffc00f08947 */ /* 0x002fea000383ffff */
[----:B------:R-:W-:Y:S05]  /*a490*/  BRA `(.L_x_339) ;  /* 0xfffffff800087947 */ /* 0x000fea000383ffff */
.L_x_320:
[----:B0-----:R0:W1:Y:S02]  /*a4a0*/  SYNCS.PHASECHK.TRANS64.TRYWAIT P0, [R8+URZ], R5 ;  /* 0x00000005080075a7 */ /* 0x001064000800017f */
[----:B-1----:R-:W-:Y:S05]  /*a4b0*/  @!P0 NANOSLEEP.SYNCS 0x989680 ;  /* 0x009896800000895d */ /* 0x002fea0003900000 */
[----:B------:R-:W1:Y:S02]  /*a4c0*/  @!P0 SYNCS.PHASECHK.TRANS64 P0, [R8+URZ], R5 ;  /* 0x00000005080085a7 */ /* 0x000e64000800007f */
[----:B-1----:R-:W-:Y:S05]  /*a4d0*/  @!P0 BRA `(.L_x_320) ;  /* 0xfffffffc00f08947 */ /* 0x002fea000383ffff */
[----:B------:R-:W-:Y:S05]  /*a4e0*/  BRA `(.L_x_340) ;  /* 0xfffffff800187947 */ /* 0x000fea000383ffff */
.L_x_321:
[----:B0-----:R0:W1:Y:S02]  /*a4f0*/  SYNCS.PHASECHK.TRANS64.TRYWAIT P0, [R9+URZ], R4 ;  /* 0x00000004090075a7 */ /* 0x001064000800017f */
[----:B-1----:R-:W-:Y:S05]  /*a500*/  @!P0 NANOSLEEP.SYNCS 0x989680 ;  /* 0x009896800000895d */ /* 0x002fea0003900000 */
[----:B------:R-:W1:Y:S02]  /*a510*/  @!P0 SYNCS.PHASECHK.TRANS64 P0, [R9+URZ], R4 ;  /* 0x00000004090085a7 */ /* 0x000e64000800007f */
[----:B-1----:R-:W-:Y:S05]  /*a520*/  @!P0 BRA `(.L_x_321) ;  /* 0xfffffffc00f08947 */ /* 0x002fea000383ffff */
[----:B------:R-:W-:Y:S05]  /*a530*/  BRA `(.L_x_341) ;  /* 0xfffffff800287947 */ /* 0x000fea000383ffff */
.L_x_322:
[----:B0-----:R0:W1:Y:S02]  /*a540*/  SYNCS.PHASECHK.TRANS64.TRYWAIT P0, [R8+URZ], R5 ;  /* 0x00000005080075a7 */ /* 0x001064000800017f */
[----:B-1----:R-:W-:Y:S05]  /*a550*/  @!P0 NANOSLEEP.SYNCS 0x989680 ;  /* 0x009896800000895d */ /* 0x002fea0003900000 */
[----:B------:R-:W1:Y:S02]  /*a560*/  @!P0 SYNCS.PHASECHK.TRANS64 P0, [R8+URZ], R5 ;  /* 0x00000005080085a7 */ /* 0x000e64000800007f */
[----:B-1----:R-:W-:Y:S05]  /*a570*/  @!P0 BRA `(.L_x_322) ;  /* 0xfffffffc00f08947 */ /* 0x002fea000383ffff */
[----:B------:R-:W-:Y:S05]  /*a580*/  BRA `(.L_x_342) ;  /* 0xfffffff800387947 */ /* 0x000fea000383ffff */
.L_x_323:
[----:B0-----:R0:W1:Y:S02]  /*a590*/  SYNCS.PHASECHK.TRANS64.TRYWAIT P0, [R9+URZ], R4 ;  /* 0x00000004090075a7 */ /* 0x001064000800017f */
[----:B-1----:R-:W-:Y:S05]  /*a5a0*/  @!P0 NANOSLEEP.SYNCS 0x989680 ;  /* 0x009896800000895d */ /* 0x002fea0003900000 */
[----:B------:R-:W1:Y:S02]  /*a5b0*/  @!P0 SYNCS.PHASECHK.TRANS64 P0, [R9+URZ], R4 ;  /* 0x00000004090085a7 */ /* 0x000e64000800007f */
[----:B-1----:R-:W-:Y:S05]  /*a5c0*/  @!P0 BRA `(.L_x_323) ;  /* 0xfffffffc00f08947 */ /* 0x002fea000383ffff */
[----:B------:R-:W-:Y:S05]  /*a5d0*/  BRA `(.L_x_343) ;  /* 0xfffffff800487947 */ /* 0x000fea000383ffff */
.L_x_324:
[----:B0-----:R0:W1:Y:S02]  /*a5e0*/  SYNCS.PHASECHK.TRANS64.TRYWAIT P0, [R8+URZ], R5 ;  /* 0x00000005080075a7 */ /* 0x001064000800017f */
[----:B-1----:R-:W-:Y:S05]  /*a5f0*/  @!P0 NANOSLEEP.SYNCS 0x989680 ;  /* 0x009896800000895d */ /* 0x002fea0003900000 */
[----:B------:R-:W1:Y:S02]  /*a600*/  @!P0 SYNCS.PHASECHK.TRANS64 P0, [R8+URZ], R5 ;  /* 0x00000005080085a7 */ /* 0x000e64000800007f */
[----:B-1----:R-:W-:Y:S05]  /*a610*/  @!P0 BRA `(.L_x_324) ;  /* 0xfffffffc00f08947 */ /* 0x002fea000383ffff */
[----:B------:R-:W-:Y:S05]  /*a620*/  BRA `(.L_x_344) ;  /* 0xfffffff800587947 */ /* 0x000fea000383ffff */
.L_x_325:
[----:B0-----:R0:W1:Y:S02]  /*a630*/  SYNCS.PHASECHK.TRANS64.TRYWAIT P0, [R9+URZ], R4 ;  /* 0x00000004090075a7 */ /* 0x001064000800017f */
[----:B-1----:R-:W-:Y:S05]  /*a640*/  @!P0 NANOSLEEP.SYNCS 0x989680 ;  /* 0x009896800000895d */ /* 0x002fea0003900000 */
[----:B------:R-:W1:Y:S02]  /*a650*/  @!P0 SYNCS.PHASECHK.TRANS64 P0, [R9+URZ], R4 ;  /* 0x00000004090085a7 */ /* 0x000e64000800007f */
[----:B-1----:R-:W-:Y:S05]  /*a660*/  @!P0 BRA `(.L_x_325) ;  /* 0xfffffffc00f08947 */ /* 0x002fea000383ffff */
[----:B------:R-:W-:Y:S05]  /*a670*/  BRA `(.L_x_345) ;  /* 0xfffffff800687947 */ /* 0x000fea000383ffff */
.L_x_326:
[----:B0-----:R0:W1:Y:S02]  /*a680*/  SYNCS.PHASECHK.TRANS64.TRYWAIT P0, [R6+URZ], R5 ;  /* 0x00000005060075a7 */ /* 0x001064000800017f */
[----:B-1----:R-:W-:Y:S05]  /*a690*/  @!P0 NANOSLEEP.SYNCS 0x989680 ;  /* 0x009896800000895d */ /* 0x002fea0003900000 */
[----:B------:R-:W1:Y:S02]  /*a6a0*/  @!P0 SYNCS.PHASECHK.TRANS64 P0, [R6+URZ], R5 ;  /* 0x00000005060085a7 */ /* 0x000e64000800007f */
[----:B-1----:R-:W-:Y:S05]  /*a6b0*/  @!P0 BRA `(.L_x_326) ;  /* 0xfffffffc00f08947 */ /* 0x002fea000383ffff */
[----:B------:R-:W-:Y:S05]  /*a6c0*/  BRA `(.L_x_346) ;  /* 0xfffffff800707947 */ /* 0x000fea000383ffff */
.L_x_347:
[----:B------:R-:W-:-:S00]  /*a6d0*/  BRA `(.L_x_347) ;  /* 0xfffffffc00fc7947 */ /* 0x000fc0000383ffff */
[----:B------:R-:W-:-:S00]  /*a6e0*/  NOP ;  /* 0x0000000000007918 */ /* 0x000fc00000000000 */
        /* <DEDUP_REMOVED lines=9> */
.L_x_348:


//--------------------- .nv.global.init           --------------------------
	.section	.nv.global.init,"aw",@progbits
.nv.global.init:
	.type		$str$22,@object
	.size		$str$22,($str$23 - $str$22)
$str$22:
        /*0000*/ 	.byte	0x6b, 0x5f, 0x74, 0x69, 0x6c, 0x65, 0x5f, 0x63, 0x6f, 0x75, 0x6e, 0x74, 0x20, 0x3e, 0x3d, 0x20
        /*0010*/ 	.byte	0x31, 0x00
	.type		$str$23,@object
	.size		$str$23,(__unnamed_1 - $str$23)
$str$23:
        /*0012*/ 	.byte	0x2f, 0x74, 0x6d, 0x70, 0x2f, 0x63, 0x75, 0x74, 0x6c, 0x61, 0x73, 0x73, 0x5f, 0x73, 0x77, 0x65
        /*0022*/ 	.byte	0x65, 0x70, 0x5f, 0x73, 0x72, 0x63, 0x2f, 0x69, 0x6e, 0x63, 0x6c, 0x75, 0x64, 0x65, 0x2f, 0x63
        /*0032*/ 	.byte	0x75, 0x74, 0x6c, 0x61, 0x73, 0x73, 0x2f, 0x67, 0x65, 0x6d, 0x6d, 0x2f, 0x63, 0x6f, 0x6c, 0x6c
        /*0042*/ 	.byte	0x65, 0x63, 0x74, 0x69, 0x76, 0x65, 0x2f, 0x73, 0x6d, 0x39, 0x30, 0x5f, 0x6d, 0x6d, 0x61, 0x5f
        /*0052*/ 	.byte	0x74, 0x6d, 0x61, 0x5f, 0x67, 0x6d, 0x6d, 0x61, 0x5f, 0x73, 0x73, 0x5f, 0x77, 0x61, 0x72, 0x70
        /*0062*/ 	.byte	0x73, 0x70, 0x65, 0x63, 0x69, 0x61, 0x6c, 0x69, 0x7a, 0x65, 0x64, 0x2e, 0x68, 0x70, 0x70, 0x00
	.type		__unnamed_1,@object
	.size		__unnamed_1,(.L_0 - __unnamed_1)
__unnamed_1:
        /*0072*/ 	.byte	0x76, 0x6f, 0x69, 0x64, 0x20, 0x63, 0x75, 0x74, 0x6c, 0x61, 0x73, 0x73, 0x3a, 0x3a, 0x67, 0x65
        /* <DEDUP_REMOVED lines=173> */
        /*0b52*/ 	.byte	0x00
.L_0:


//--------------------- .nv.shared._ZN7cutlass13device_kernelINS_4gemm6kernel13GemmUniversalIN4cute5tupleIJiiiiEEENS1_10collective13CollectiveMmaINS1_34MainloopSm90TmaGmmaWarpSpecializedILi11ENS5_IJNS4_1CILi4EEESB_NSA_ILi1EEEEEENS1_32KernelTmaWarpSpecializedPingpongEEENS5_IJNSA_ILi64EEENSA_ILi256EEESG_EEEaNS5_IJlSC_lEEEaSJ_NS4_8TiledMMAINS4_8MMA_AtomIJNS4_4SM904GMMA27MMA_64x256x32_S32S8S8_SS_TNEEEENS4_6LayoutINS5_IJSC_SC_SC_EEENS5_IJNSA_ILi0EEESS_SS_EEEEENS5_IJNS4_10UnderscoreESV_SV_EEEEENS4_23SM90_TMA_LOAD_MULTICASTENS4_14ComposedLayoutINS4_7SwizzleILi2ELi4ELi3EEENS4_18smem_ptr_flag_bitsILi8EEENSQ_INS5_IJNSA_ILi8EEESG_EEENS5_IJSG_SC_EEEEEEEvNS4_8identityESY_S18_vS19_EENS_8epilogue10collective6detail29Sm90TmaWarpSpecializedAdapterINS1C_15DefaultEpilogueIaSJ_SJ_NS1B_6thread17LinearCombinationIaLi1EiiLNS1G_9ScaleType4KindE0ELNS_15FloatRoundStyleE2EaEENS1_15EpilogueDefaultEEEEEvvEEEEvNT_6ParamsE --------------------------
	.section	.nv.shared._ZN7cutlass13device_kernelINS_4gemm6kernel13GemmUniversalIN4cute5tupleIJiiiiEEENS1_10collective13CollectiveMmaINS1_34MainloopSm90TmaGmmaWarpSpecializedILi11ENS5_IJNS4_1CILi4EEESB_NSA_ILi1EEEEEENS1_32KernelTmaWarpSpecializedPingpongEEENS5_IJNSA_ILi64EEENSA_ILi256EEESG_EEEaNS5_IJlSC_lEEEaSJ_NS4_8TiledMMAINS4_8MMA_AtomIJNS4_4SM904GMMA27MMA_64x256x32_S32S8S8_SS_TNEEEENS4_6LayoutINS5_IJSC_SC_SC_EEENS5_IJNSA_ILi0EEESS_SS_EEEEENS5_IJNS4_10UnderscoreESV_SV_EEEEENS4_23SM90_TMA_LOAD_MULTICASTENS4_14ComposedLayoutINS4_7SwizzleILi2ELi4ELi3EEENS4_18smem_ptr_flag_bitsILi8EEENSQ_INS5_IJNSA_ILi8EEESG_EEENS5_IJSG_SC_EEEEEEEvNS4_8identityESY_S18_vS19_EENS_8epilogue10collective6detail29Sm90TmaWarpSpecializedAdapterINS1C_15DefaultEpilogueIaSJ_SJ_NS1B_6thread17LinearCombinationIaLi1EiiLNS1G_9ScaleType4KindE0ELNS_15FloatRoundStyleE2EaEENS1_15EpilogueDefaultEEEEEvvEEEEvNT_6ParamsE,"aw",@nobits
	.sectionflags	@""
	.align	16
	.zero		1024


//--------------------- .nv.shared.reserved.0     --------------------------
	.section	.nv.shared.reserved.0,"aw",@nobits
	.weak		__nv_reservedSMEM_offset_0_alias
	.size		__nv_reservedSMEM_offset_0_alias, 0, 0
	.other		__nv_reservedSMEM_offset_0_alias,@"STO_CUDA_RESERVED_SHARED STV_DEFAULT"
__nv_reservedSMEM_offset_0_alias:
	.zero		0


//--------------------- .nv.global                --------------------------
	.section	.nv.global,"aw",@nobits
.nv.global:
	.type		_ZN40_INTERNAL_20120a5b_4_k_cu_2c410dff_304444cute1_E,@object
	.size		_ZN40_INTERNAL_20120a5b_4_k_cu_2c410dff_304444cute1_E,(_ZN40_INTERNAL_20120a5b_4_k_cu_2c410dff_304444cuda3std3__45__cpo6cbeginE - _ZN40_INTERNAL_20120a5b_4_k_cu_2c410dff_304444cute1_E)
_ZN40_INTERNAL_20120a5b_4_k_cu_2c410dff_304444cute1_E:
	.zero		1
	.type		_ZN40_INTERNAL_20120a5b_4_k_cu_2c410dff_304444cuda3std3__45__cpo6cbeginE,@object
	.size		_ZN40_INTERNAL_20120a5b_4_k_cu_2c410dff_304444cuda3std3__45__cpo6cbeginE,(_ZN40_INTERNAL_20120a5b_4_k_cu_2c410dff_304444cuda3std3__48in_placeE - _ZN40_INTERNAL_20120a5b_4_k_cu_2c410dff_304444cuda3std3__45__cpo6cbeginE)
_ZN40_INTERNAL_20120a5b_4_k_cu_2c410dff_304444cuda3std3__45__cpo6cbeginE:
	.zero		1
	.type		_ZN40_INTERNAL_20120a5b_4_k_cu_2c410dff_304444cuda3std3__48in_placeE,@object
	.size		_ZN40_INTERNAL_20120a5b_4_k_cu_2c410dff_304444cuda3std3__48in_placeE,(_ZN40_INTERNAL_20120a5b_4_k_cu_2c410dff_304444cuda3std6ranges3__45__cpo9iter_moveE - _ZN40_INTERNAL_20120a5b_4_k_cu_2c410dff_304444cuda3std3__48in_placeE)
_ZN40_INTERNAL_20120a5b_4_k_cu_2c410dff_304444cuda3std3__48in_placeE:
	.zero		1
	.type		_ZN40_INTERNAL_20120a5b_4_k_cu_2c410dff_304444cuda3std6ranges3__45__cpo9iter_moveE,@object
	.size		_ZN40_INTERNAL_20120a5b_4_k_cu_2c410dff_304444cuda3std6ranges3__45__cpo9iter_moveE,(_ZN40_INTERNAL_20120a5b_4_k_cu_2c410dff_304444cuda3std3__45__cpo5beginE - _ZN40_INTERNAL_20120a5b_4_k_cu_2c410dff_304444cuda3std6ranges3__45__cpo9iter_moveE)
_ZN40_INTERNAL_20120a5b_4_k_cu_2c410dff_304444cuda3std6ranges3__45__cpo9iter_moveE:
	.zero		1
	.type		_ZN40_INTERNAL_20120a5b_4_k_cu_2c410dff_304444cuda3std3__45__cpo5beginE,@object
	.size		_ZN40_INTERNAL_20120a5b_4_k_cu_2c410dff_304444cuda3std3__45__cpo5beginE,(_ZN40_INTERNAL_20120a5b_4_k_cu_2c410dff_304444cuda3std3__442_GLOBAL__N__20120a5b_4_k_cu_2c410dff_304446ignoreE - _ZN40_INTERNAL_20120a5b_4_k_cu_2c410dff_304444cuda3std3__45__cpo5beginE)
_ZN40_INTERNAL_20120a5b_4_k_cu_2c410dff_304444cuda3std3__45__cpo5beginE:
	.zero		1
	.type		_ZN40_INTERNAL_20120a5b_4_k_cu_2c410dff_304444cuda3std3__442_GLOBAL__N__20120a5b_4_k_cu_2c410dff_304446ignoreE,@object
	.size		_ZN40_INTERNAL_20120a5b_4_k_cu_2c410dff_304444cuda3std3__442_GLOBAL__N__20120a5b_4_k_cu_2c410dff_304446ignoreE,(_ZN40_INTERNAL_20120a5b_4_k_cu_2c410dff_304444cute7productE - _ZN40_INTERNAL_20120a5b_4_k_cu_2c410dff_304444cuda3std3__442_GLOBAL__N__20120a5b_4_k_cu_2c410dff_304446ignoreE)
_ZN40_INTERNAL_20120a5b_4_k_cu_2c410dff_304444cuda3std3__442_GLOBAL__N__20120a5b_4_k_cu_2c410dff_304446ignoreE:
	.zero		1
	.type		_ZN40_INTERNAL_20120a5b_4_k_cu_2c410dff_304444cute7productE,@object
	.size		_ZN40_INTERNAL_20120a5b_4_k_cu_2c410dff_304444cute7productE,(_ZN40_INTERNAL_20120a5b_4_k_cu_2c410dff_304444cuda3std3__45__cpo3endE - _ZN40_INTERNAL_20120a5b_4_k_cu_2c410dff_304444cute7productE)
_ZN40_INTERNAL_20120a5b_4_k_cu_2c410dff_304444cute7productE:
	.zero		1
	.type		_ZN40_INTERNAL_20120a5b_4_k_cu_2c410dff_304444cuda3std3__45__cpo3endE,@object
	.size		_ZN40_INTERNAL_20120a5b_4_k_cu_2c410dff_304444cuda3std3__45__cpo3endE,(_ZN40_INTERNAL_20120a5b_4_k_cu_2c410dff_304444cuda3std3__419piecewise_constructE - _ZN40_INTERNAL_20120a5b_4_k_cu_2c410dff_304444cuda3std3__45__cpo3endE)
_ZN40_INTERNAL_20120a5b_4_k_cu_2c410dff_304444cuda3std3__45__cpo3endE:
	.zero		1
	.type		_ZN40_INTERNAL_20120a5b_4_k_cu_2c410dff_304444cuda3std3__419piecewise_constructE,@object
	.size		_ZN40_INTERNAL_20120a5b_4_k_cu_2c410dff_304444cuda3std3__419piecewise_constructE,(_ZN40_INTERNAL_20120a5b_4_k_cu_2c410dff_304444cuda3std3__45__cpo4cendE - _ZN40_INTERNAL_20120a5b_4_k_cu_2c410dff_304444cuda3std3__419piecewise_constructE)
_ZN40_INTERNAL_20120a5b_4_k_cu_2c410dff_304444cuda3std3__419piecewise_constructE:
	.zero		1
	.type		_ZN40_INTERNAL_20120a5b_4_k_cu_2c410dff_304444cuda3std3__45__cpo4cendE,@object
	.size		_ZN40_INTERNAL_20120a5b_4_k_cu_2c410dff_304444cuda3std3__45__cpo4cendE,(_ZN40_INTERNAL_20120a5b_4_k_cu_2c410dff_304444cuda3std6ranges3__45__cpo4swapE - _ZN40_INTERNAL_20120a5b_4_k_cu_2c410dff_304444cuda3std3__45__cpo4cendE)
_ZN40_INTERNAL_20120a5b_4_k_cu_2c410dff_304444cuda3std3__45__cpo4cendE:
	.zero		1
	.type		_ZN40_INTERNAL_20120a5b_4_k_cu_2c410dff_304444cuda3std6ranges3__45__cpo4swapE,@object
	.size		_ZN40_INTERNAL_20120a5b_4_k_cu_2c410dff_304444cuda3std6ranges3__45__cpo4swapE,(.L_8 - _ZN40_INTERNAL_20120a5b_4_k_cu_2c410dff_304444cuda3std6ranges3__45__cpo4swapE)
_ZN40_INTERNAL_20120a5b_4_k_cu_2c410dff_304444cuda3std6ranges3__45__cpo4swapE:
	.zero		1
.L_8:


//--------------------- .nv.constant0._ZN7cutlass13device_kernelINS_4gemm6kernel13GemmUniversalIN4cute5tupleIJiiiiEEENS1_10collective13CollectiveMmaINS1_34MainloopSm90TmaGmmaWarpSpecializedILi11ENS5_IJNS4_1CILi4EEESB_NSA_ILi1EEEEEENS1_32KernelTmaWarpSpecializedPingpongEEENS5_IJNSA_ILi64EEENSA_ILi256EEESG_EEEaNS5_IJlSC_lEEEaSJ_NS4_8TiledMMAINS4_8MMA_AtomIJNS4_4SM904GMMA27MMA_64x256x32_S32S8S8_SS_TNEEEENS4_6LayoutINS5_IJSC_SC_SC_EEENS5_IJNSA_ILi0EEESS_SS_EEEEENS5_IJNS4_10UnderscoreESV_SV_EEEEENS4_23SM90_TMA_LOAD_MULTICASTENS4_14ComposedLayoutINS4_7SwizzleILi2ELi4ELi3EEENS4_18smem_ptr_flag_bitsILi8EEENSQ_INS5_IJNSA_ILi8EEESG_EEENS5_IJSG_SC_EEEEEEEvNS4_8identityESY_S18_vS19_EENS_8epilogue10collective6detail29Sm90TmaWarpSpecializedAdapterINS1C_15DefaultEpilogueIaSJ_SJ_NS1B_6thread17LinearCombinationIaLi1EiiLNS1G_9ScaleType4KindE0ELNS_15FloatRoundStyleE2EaEENS1_15EpilogueDefaultEEEEEvvEEEEvNT_6ParamsE --------------------------
	.section	.nv.constant0._ZN7cutlass13device_kernelINS_4gemm6kernel13GemmUniversalIN4cute5tupleIJiiiiEEENS1_10collective13CollectiveMmaINS1_34MainloopSm90TmaGmmaWarpSpecializedILi11ENS5_IJNS4_1CILi4EEESB_NSA_ILi1EEEEEENS1_32KernelTmaWarpSpecializedPingpongEEENS5_IJNSA_ILi64EEENSA_ILi256EEESG_EEEaNS5_IJlSC_lEEEaSJ_NS4_8TiledMMAINS4_8MMA_AtomIJNS4_4SM904GMMA27MMA_64x256x32_S32S8S8_SS_TNEEEENS4_6LayoutINS5_IJSC_SC_SC_EEENS5_IJNSA_ILi0EEESS_SS_EEEEENS5_IJNS4_10UnderscoreESV_SV_EEEEENS4_23SM90_TMA_LOAD_MULTICASTENS4_14ComposedLayoutINS4_7SwizzleILi2ELi4ELi3EEENS4_18smem_ptr_flag_bitsILi8EEENSQ_INS5_IJNSA_ILi8EEESG_EEENS5_IJSG_SC_EEEEEEEvNS4_8identityESY_S18_vS19_EENS_8epilogue10collective6detail29Sm90TmaWarpSpecializedAdapterINS1C_15DefaultEpilogueIaSJ_SJ_NS1B_6thread17LinearCombinationIaLi1EiiLNS1G_9ScaleType4KindE0ELNS_15FloatRoundStyleE2EaEENS1_15EpilogueDefaultEEEEEvvEEEEvNT_6ParamsE,"a",@progbits
	.sectionflags	@""
	.align	4
.nv.constant0._ZN7cutlass13device_kernelINS_4gemm6kernel13GemmUniversalIN4cute5tupleIJiiiiEEENS1_10collective13CollectiveMmaINS1_34MainloopSm90TmaGmmaWarpSpecializedILi11ENS5_IJNS4_1CILi4EEESB_NSA_ILi1EEEEEENS1_32KernelTmaWarpSpecializedPingpongEEENS5_IJNSA_ILi64EEENSA_ILi256EEESG_EEEaNS5_IJlSC_lEEEaSJ_NS4_8TiledMMAINS4_8MMA_AtomIJNS4_4SM904GMMA27MMA_64x256x32_S32S8S8_SS_TNEEEENS4_6LayoutINS5_IJSC_SC_SC_EEENS5_IJNSA_ILi0EEESS_SS_EEEEENS5_IJNS4_10UnderscoreESV_SV_EEEEENS4_23SM90_TMA_LOAD_MULTICASTENS4_14ComposedLayoutINS4_7SwizzleILi2ELi4ELi3EEENS4_18smem_ptr_flag_bitsILi8EEENSQ_INS5_IJNSA_ILi8EEESG_EEENS5_IJSG_SC_EEEEEEEvNS4_8identityESY_S18_vS19_EENS_8epilogue10collective6detail29Sm90TmaWarpSpecializedAdapterINS1C_15DefaultEpilogueIaSJ_SJ_NS1B_6thread17LinearCombinationIaLi1EiiLNS1G_9ScaleType4KindE0ELNS_15FloatRoundStyleE2EaEENS1_15EpilogueDefaultEEEEEvvEEEEvNT_6ParamsE:
	.zero		1664


//--------------------- SYMBOLS --------------------------

	.type		.nv.reservedSmem.offset0,@object
	.size		.nv.reservedSmem.offset0,0x4
	.type		__assertfail,@function
